//
// Generated by NVIDIA NVVM Compiler
//
// Compiler Build ID: CL-36424714
// Cuda compilation tools, release 13.0, V13.0.88
// Based on NVVM 20.0.0
//

.version 9.0
.target sm_100
.address_size 64

	// .globl	_Z11test_kernelv
.extern .func  (.param .b32 func_retval0) vprintf
(
	.param .b64 vprintf_param_0,
	.param .b64 vprintf_param_1
)
;
.func  (.param .align 16 .b8 func_retval0[16]) __internal_trig_reduction_slowpathd
(
	.param .b64 __internal_trig_reduction_slowpathd_param_0
)
;
.global .align 1 .b8 $str[12] = {100, 111, 32, 110, 111, 116, 104, 105, 110, 103, 10};
.global .align 1 .b8 $str$1[16] = {73, 78, 32, 65, 68, 68, 58, 32, 97, 32, 61, 32, 37, 105, 10};
.global .align 8 .b8 __cudart_i2opi_d[144] = {8, 93, 141, 31, 177, 95, 251, 107, 234, 146, 82, 138, 247, 57, 7, 61, 123, 241, 229, 235, 199, 186, 39, 117, 45, 234, 95, 158, 102, 63, 70, 79, 183, 9, 203, 39, 207, 126, 54, 109, 31, 109, 10, 90, 139, 17, 47, 239, 15, 152, 5, 222, 255, 151, 248, 31, 59, 40, 249, 189, 139, 95, 132, 156, 244, 57, 83, 131, 57, 214, 145, 57, 65, 126, 95, 180, 38, 112, 156, 233, 132, 68, 187, 46, 245, 53, 130, 232, 62, 167, 41, 177, 28, 235, 29, 254, 28, 146, 209, 9, 234, 46, 73, 6, 224, 210, 77, 66, 58, 110, 36, 183, 97, 197, 187, 222, 171, 99, 81, 254, 65, 144, 67, 60, 153, 149, 98, 219, 192, 221, 52, 245, 209, 87, 39, 252, 41, 21, 68, 78, 110, 131, 249, 162};
.global .align 16 .b8 __cudart_sin_cos_coeffs[128] = {70, 210, 176, 44, 241, 229, 90, 190, 146, 227, 172, 105, 227, 29, 199, 62, 161, 98, 219, 25, 160, 1, 42, 191, 24, 8, 17, 17, 17, 17, 129, 63, 84, 85, 85, 85, 85, 85, 197, 191, 0, 0, 0, 0, 0, 0, 0, 0, 0, 0, 0, 0, 0, 0, 0, 0, 100, 129, 253, 32, 131, 255, 168, 189, 40, 133, 239, 193, 167, 238, 33, 62, 217, 230, 6, 142, 79, 126, 146, 190, 233, 188, 221, 25, 160, 1, 250, 62, 71, 93, 193, 22, 108, 193, 86, 191, 81, 85, 85, 85, 85, 85, 165, 63, 0, 0, 0, 0, 0, 0, 224, 191, 0, 0, 0, 0, 0, 0, 240, 63};

.visible .entry _Z11test_kernelv()
{
	.reg .b32 	%r<3>;
	.reg .b64 	%rd<3>;

	mov.u64 	%rd1, $str;
	cvta.global.u64 	%rd2, %rd1;
	{ // callseq 0, 0
	.param .b64 param0;
	st.param.b64 	[param0], %rd2;
	.param .b64 param1;
	st.param.b64 	[param1], 0;
	.param .b32 retval0;
	call.uni (retval0), 
	vprintf, 
	(
	param0, 
	param1
	);
	ld.param.b32 	%r1, [retval0];
	} // callseq 0
	ret;

}
	// .globl	_Z3addPiS_S_
.visible .entry _Z3addPiS_S_(
	.param .u64 .ptr .align 1 _Z3addPiS_S__param_0,
	.param .u64 .ptr .align 1 _Z3addPiS_S__param_1,
	.param .u64 .ptr .align 1 _Z3addPiS_S__param_2
)
{
	.local .align 8 .b8 	__local_depot1[8];
	.reg .b64 	%SP;
	.reg .b64 	%SPL;
	.reg .b32 	%r<7>;
	.reg .b64 	%rd<11>;

	mov.u64 	%SPL, __local_depot1;
	cvta.local.u64 	%SP, %SPL;
	ld.param.u64 	%rd1, [_Z3addPiS_S__param_0];
	ld.param.u64 	%rd2, [_Z3addPiS_S__param_1];
	ld.param.u64 	%rd3, [_Z3addPiS_S__param_2];
	cvta.to.global.u64 	%rd4, %rd3;
	cvta.to.global.u64 	%rd5, %rd2;
	cvta.to.global.u64 	%rd6, %rd1;
	add.u64 	%rd7, %SP, 0;
	add.u64 	%rd8, %SPL, 0;
	ld.global.u32 	%r1, [%rd6];
	ld.global.u32 	%r2, [%rd5];
	add.s32 	%r3, %r2, %r1;
	st.global.u32 	[%rd4], %r3;
	ld.global.u32 	%r4, [%rd6];
	st.local.u32 	[%rd8], %r4;
	mov.u64 	%rd9, $str$1;
	cvta.global.u64 	%rd10, %rd9;
	{ // callseq 1, 0
	.param .b64 param0;
	st.param.b64 	[param0], %rd10;
	.param .b64 param1;
	st.param.b64 	[param1], %rd7;
	.param .b32 retval0;
	call.uni (retval0), 
	vprintf, 
	(
	param0, 
	param1
	);
	ld.param.b32 	%r5, [retval0];
	} // callseq 1
	ret;

}
	// .globl	_Z18calculate_distancePdS_S_i
.visible .entry _Z18calculate_distancePdS_S_i(
	.param .u64 .ptr .align 1 _Z18calculate_distancePdS_S_i_param_0,
	.param .u64 .ptr .align 1 _Z18calculate_distancePdS_S_i_param_1,
	.param .u64 .ptr .align 1 _Z18calculate_distancePdS_S_i_param_2,
	.param .u32 _Z18calculate_distancePdS_S_i_param_3
)
{
	.reg .pred 	%p<27>;
	.reg .b32 	%r<71>;
	.reg .b64 	%rd<32>;
	.reg .b64 	%fd<248>;

	ld.param.u64 	%rd1, [_Z18calculate_distancePdS_S_i_param_0];
	ld.param.u64 	%rd2, [_Z18calculate_distancePdS_S_i_param_1];
	ld.param.u64 	%rd3, [_Z18calculate_distancePdS_S_i_param_2];
	ld.param.u32 	%r24, [_Z18calculate_distancePdS_S_i_param_3];
	mov.u32 	%r25, %tid.x;
	mov.u32 	%r26, %ctaid.x;
	mov.u32 	%r27, %ntid.x;
	mad.lo.s32 	%r1, %r26, %r27, %r25;
	setp.ge.s32 	%p1, %r1, %r24;
	@%p1 bra 	$L__BB2_30;
	cvta.to.global.u64 	%rd4, %rd1;
	cvta.to.global.u64 	%rd5, %rd2;
	mul.wide.s32 	%rd6, %r1, 8;
	add.s64 	%rd7, %rd4, %rd6;
	ld.global.f64 	%fd44, [%rd7];
	add.s64 	%rd8, %rd5, %rd6;
	ld.global.f64 	%fd1, [%rd8];
	ld.global.f64 	%fd2, [%rd4+5896];
	ld.global.f64 	%fd3, [%rd5+5896];
	div.rn.f64 	%fd45, %fd44, 0d4066800000000000;
	mul.f64 	%fd4, %fd45, 0d400921FB54442D18;
	abs.f64 	%fd5, %fd4;
	setp.neu.f64 	%p2, %fd5, 0d7FF0000000000000;
	@%p2 bra 	$L__BB2_3;
	mov.f64 	%fd51, 0d0000000000000000;
	mul.rn.f64 	%fd239, %fd4, %fd51;
	mov.b32 	%r63, 0;
	bra.uni 	$L__BB2_5;
$L__BB2_3:
	mul.f64 	%fd46, %fd4, 0d3FE45F306DC9C883;
	cvt.rni.s32.f64 	%r63, %fd46;
	cvt.rn.f64.s32 	%fd47, %r63;
	fma.rn.f64 	%fd48, %fd47, 0dBFF921FB54442D18, %fd4;
	fma.rn.f64 	%fd49, %fd47, 0dBC91A62633145C00, %fd48;
	fma.rn.f64 	%fd239, %fd47, 0dB97B839A252049C0, %fd49;
	setp.ltu.f64 	%p3, %fd5, 0d41E0000000000000;
	@%p3 bra 	$L__BB2_5;
	{ // callseq 2, 0
	.param .b64 param0;
	st.param.f64 	[param0], %fd4;
	.param .align 16 .b8 retval0[16];
	call.uni (retval0), 
	__internal_trig_reduction_slowpathd, 
	(
	param0
	);
	ld.param.f64 	%fd239, [retval0];
	ld.param.b32 	%r63, [retval0+8];
	} // callseq 2
$L__BB2_5:
	shl.b32 	%r30, %r63, 6;
	cvt.u64.u32 	%rd9, %r30;
	and.b64  	%rd10, %rd9, 64;
	mov.u64 	%rd11, __cudart_sin_cos_coeffs;
	add.s64 	%rd12, %rd11, %rd10;
	mul.rn.f64 	%fd52, %fd239, %fd239;
	and.b32  	%r31, %r63, 1;
	setp.eq.b32 	%p4, %r31, 1;
	selp.f64 	%fd53, 0dBDA8FF8320FD8164, 0d3DE5DB65F9785EBA, %p4;
	ld.global.nc.v2.f64 	{%fd54, %fd55}, [%rd12];
	fma.rn.f64 	%fd56, %fd53, %fd52, %fd54;
	fma.rn.f64 	%fd57, %fd56, %fd52, %fd55;
	ld.global.nc.v2.f64 	{%fd58, %fd59}, [%rd12+16];
	fma.rn.f64 	%fd60, %fd57, %fd52, %fd58;
	fma.rn.f64 	%fd61, %fd60, %fd52, %fd59;
	ld.global.nc.v2.f64 	{%fd62, %fd63}, [%rd12+32];
	fma.rn.f64 	%fd64, %fd61, %fd52, %fd62;
	fma.rn.f64 	%fd65, %fd64, %fd52, %fd63;
	fma.rn.f64 	%fd66, %fd65, %fd239, %fd239;
	fma.rn.f64 	%fd67, %fd65, %fd52, 0d3FF0000000000000;
	selp.f64 	%fd68, %fd67, %fd66, %p4;
	and.b32  	%r32, %r63, 2;
	setp.eq.s32 	%p5, %r32, 0;
	mov.f64 	%fd69, 0d0000000000000000;
	sub.f64 	%fd70, %fd69, %fd68;
	selp.f64 	%fd10, %fd68, %fd70, %p5;
	div.rn.f64 	%fd71, %fd2, 0d4066800000000000;
	mul.f64 	%fd11, %fd71, 0d400921FB54442D18;
	abs.f64 	%fd12, %fd11;
	setp.neu.f64 	%p6, %fd12, 0d7FF0000000000000;
	@%p6 bra 	$L__BB2_7;
	mov.f64 	%fd77, 0d0000000000000000;
	mul.rn.f64 	%fd240, %fd11, %fd77;
	mov.b32 	%r64, 0;
	bra.uni 	$L__BB2_9;
$L__BB2_7:
	mul.f64 	%fd72, %fd11, 0d3FE45F306DC9C883;
	cvt.rni.s32.f64 	%r64, %fd72;
	cvt.rn.f64.s32 	%fd73, %r64;
	fma.rn.f64 	%fd74, %fd73, 0dBFF921FB54442D18, %fd11;
	fma.rn.f64 	%fd75, %fd73, 0dBC91A62633145C00, %fd74;
	fma.rn.f64 	%fd240, %fd73, 0dB97B839A252049C0, %fd75;
	setp.ltu.f64 	%p7, %fd12, 0d41E0000000000000;
	@%p7 bra 	$L__BB2_9;
	{ // callseq 3, 0
	.param .b64 param0;
	st.param.f64 	[param0], %fd11;
	.param .align 16 .b8 retval0[16];
	call.uni (retval0), 
	__internal_trig_reduction_slowpathd, 
	(
	param0
	);
	ld.param.f64 	%fd240, [retval0];
	ld.param.b32 	%r64, [retval0+8];
	} // callseq 3
$L__BB2_9:
	setp.neu.f64 	%p8, %fd5, 0d7FF0000000000000;
	shl.b32 	%r35, %r64, 6;
	cvt.u64.u32 	%rd13, %r35;
	and.b64  	%rd14, %rd13, 64;
	mov.u64 	%rd15, __cudart_sin_cos_coeffs;
	add.s64 	%rd16, %rd15, %rd14;
	mul.rn.f64 	%fd78, %fd240, %fd240;
	and.b32  	%r36, %r64, 1;
	setp.eq.b32 	%p9, %r36, 1;
	selp.f64 	%fd79, 0dBDA8FF8320FD8164, 0d3DE5DB65F9785EBA, %p9;
	ld.global.nc.v2.f64 	{%fd80, %fd81}, [%rd16];
	fma.rn.f64 	%fd82, %fd79, %fd78, %fd80;
	fma.rn.f64 	%fd83, %fd82, %fd78, %fd81;
	ld.global.nc.v2.f64 	{%fd84, %fd85}, [%rd16+16];
	fma.rn.f64 	%fd86, %fd83, %fd78, %fd84;
	fma.rn.f64 	%fd87, %fd86, %fd78, %fd85;
	ld.global.nc.v2.f64 	{%fd88, %fd89}, [%rd16+32];
	fma.rn.f64 	%fd90, %fd87, %fd78, %fd88;
	fma.rn.f64 	%fd91, %fd90, %fd78, %fd89;
	fma.rn.f64 	%fd92, %fd91, %fd240, %fd240;
	fma.rn.f64 	%fd93, %fd91, %fd78, 0d3FF0000000000000;
	selp.f64 	%fd94, %fd93, %fd92, %p9;
	and.b32  	%r37, %r64, 2;
	setp.eq.s32 	%p10, %r37, 0;
	mov.f64 	%fd95, 0d0000000000000000;
	sub.f64 	%fd96, %fd95, %fd94;
	selp.f64 	%fd97, %fd94, %fd96, %p10;
	mul.f64 	%fd17, %fd10, %fd97;
	@%p8 bra 	$L__BB2_11;
	mov.f64 	%fd103, 0d0000000000000000;
	mul.rn.f64 	%fd242, %fd4, %fd103;
	mov.b32 	%r66, 1;
	bra.uni 	$L__BB2_14;
$L__BB2_11:
	mul.f64 	%fd98, %fd4, 0d3FE45F306DC9C883;
	cvt.rni.s32.f64 	%r65, %fd98;
	cvt.rn.f64.s32 	%fd99, %r65;
	fma.rn.f64 	%fd100, %fd99, 0dBFF921FB54442D18, %fd4;
	fma.rn.f64 	%fd101, %fd99, 0dBC91A62633145C00, %fd100;
	fma.rn.f64 	%fd242, %fd99, 0dB97B839A252049C0, %fd101;
	setp.ltu.f64 	%p11, %fd5, 0d41E0000000000000;
	@%p11 bra 	$L__BB2_13;
	{ // callseq 4, 0
	.param .b64 param0;
	st.param.f64 	[param0], %fd4;
	.param .align 16 .b8 retval0[16];
	call.uni (retval0), 
	__internal_trig_reduction_slowpathd, 
	(
	param0
	);
	ld.param.f64 	%fd242, [retval0];
	ld.param.b32 	%r65, [retval0+8];
	} // callseq 4
$L__BB2_13:
	add.s32 	%r66, %r65, 1;
$L__BB2_14:
	setp.neu.f64 	%p12, %fd12, 0d7FF0000000000000;
	shl.b32 	%r40, %r66, 6;
	cvt.u64.u32 	%rd17, %r40;
	and.b64  	%rd18, %rd17, 64;
	add.s64 	%rd20, %rd15, %rd18;
	mul.rn.f64 	%fd104, %fd242, %fd242;
	and.b32  	%r41, %r66, 1;
	setp.eq.b32 	%p13, %r41, 1;
	selp.f64 	%fd105, 0dBDA8FF8320FD8164, 0d3DE5DB65F9785EBA, %p13;
	ld.global.nc.v2.f64 	{%fd106, %fd107}, [%rd20];
	fma.rn.f64 	%fd108, %fd105, %fd104, %fd106;
	fma.rn.f64 	%fd109, %fd108, %fd104, %fd107;
	ld.global.nc.v2.f64 	{%fd110, %fd111}, [%rd20+16];
	fma.rn.f64 	%fd112, %fd109, %fd104, %fd110;
	fma.rn.f64 	%fd113, %fd112, %fd104, %fd111;
	ld.global.nc.v2.f64 	{%fd114, %fd115}, [%rd20+32];
	fma.rn.f64 	%fd116, %fd113, %fd104, %fd114;
	fma.rn.f64 	%fd117, %fd116, %fd104, %fd115;
	fma.rn.f64 	%fd118, %fd117, %fd242, %fd242;
	fma.rn.f64 	%fd119, %fd117, %fd104, 0d3FF0000000000000;
	selp.f64 	%fd120, %fd119, %fd118, %p13;
	and.b32  	%r42, %r66, 2;
	setp.eq.s32 	%p14, %r42, 0;
	mov.f64 	%fd121, 0d0000000000000000;
	sub.f64 	%fd122, %fd121, %fd120;
	selp.f64 	%fd23, %fd120, %fd122, %p14;
	@%p12 bra 	$L__BB2_16;
	mov.f64 	%fd128, 0d0000000000000000;
	mul.rn.f64 	%fd244, %fd11, %fd128;
	mov.b32 	%r68, 1;
	bra.uni 	$L__BB2_19;
$L__BB2_16:
	mul.f64 	%fd123, %fd11, 0d3FE45F306DC9C883;
	cvt.rni.s32.f64 	%r67, %fd123;
	cvt.rn.f64.s32 	%fd124, %r67;
	fma.rn.f64 	%fd125, %fd124, 0dBFF921FB54442D18, %fd11;
	fma.rn.f64 	%fd126, %fd124, 0dBC91A62633145C00, %fd125;
	fma.rn.f64 	%fd244, %fd124, 0dB97B839A252049C0, %fd126;
	setp.ltu.f64 	%p15, %fd12, 0d41E0000000000000;
	@%p15 bra 	$L__BB2_18;
	{ // callseq 5, 0
	.param .b64 param0;
	st.param.f64 	[param0], %fd11;
	.param .align 16 .b8 retval0[16];
	call.uni (retval0), 
	__internal_trig_reduction_slowpathd, 
	(
	param0
	);
	ld.param.f64 	%fd244, [retval0];
	ld.param.b32 	%r67, [retval0+8];
	} // callseq 5
$L__BB2_18:
	add.s32 	%r68, %r67, 1;
$L__BB2_19:
	shl.b32 	%r45, %r68, 6;
	cvt.u64.u32 	%rd21, %r45;
	and.b64  	%rd22, %rd21, 64;
	add.s64 	%rd24, %rd15, %rd22;
	mul.rn.f64 	%fd129, %fd244, %fd244;
	and.b32  	%r46, %r68, 1;
	setp.eq.b32 	%p16, %r46, 1;
	selp.f64 	%fd130, 0dBDA8FF8320FD8164, 0d3DE5DB65F9785EBA, %p16;
	ld.global.nc.v2.f64 	{%fd131, %fd132}, [%rd24];
	fma.rn.f64 	%fd133, %fd130, %fd129, %fd131;
	fma.rn.f64 	%fd134, %fd133, %fd129, %fd132;
	ld.global.nc.v2.f64 	{%fd135, %fd136}, [%rd24+16];
	fma.rn.f64 	%fd137, %fd134, %fd129, %fd135;
	fma.rn.f64 	%fd138, %fd137, %fd129, %fd136;
	ld.global.nc.v2.f64 	{%fd139, %fd140}, [%rd24+32];
	fma.rn.f64 	%fd141, %fd138, %fd129, %fd139;
	fma.rn.f64 	%fd142, %fd141, %fd129, %fd140;
	fma.rn.f64 	%fd143, %fd142, %fd244, %fd244;
	fma.rn.f64 	%fd144, %fd142, %fd129, 0d3FF0000000000000;
	selp.f64 	%fd145, %fd144, %fd143, %p16;
	and.b32  	%r47, %r68, 2;
	setp.eq.s32 	%p17, %r47, 0;
	mov.f64 	%fd146, 0d0000000000000000;
	sub.f64 	%fd147, %fd146, %fd145;
	selp.f64 	%fd148, %fd145, %fd147, %p17;
	mul.f64 	%fd29, %fd23, %fd148;
	sub.f64 	%fd149, %fd1, %fd3;
	div.rn.f64 	%fd150, %fd149, 0d4066800000000000;
	mul.f64 	%fd30, %fd150, 0d400921FB54442D18;
	abs.f64 	%fd31, %fd30;
	setp.neu.f64 	%p18, %fd31, 0d7FF0000000000000;
	@%p18 bra 	$L__BB2_21;
	mov.f64 	%fd156, 0d0000000000000000;
	mul.rn.f64 	%fd246, %fd30, %fd156;
	mov.b32 	%r70, 1;
	bra.uni 	$L__BB2_24;
$L__BB2_21:
	mul.f64 	%fd151, %fd30, 0d3FE45F306DC9C883;
	cvt.rni.s32.f64 	%r69, %fd151;
	cvt.rn.f64.s32 	%fd152, %r69;
	fma.rn.f64 	%fd153, %fd152, 0dBFF921FB54442D18, %fd30;
	fma.rn.f64 	%fd154, %fd152, 0dBC91A62633145C00, %fd153;
	fma.rn.f64 	%fd246, %fd152, 0dB97B839A252049C0, %fd154;
	setp.ltu.f64 	%p19, %fd31, 0d41E0000000000000;
	@%p19 bra 	$L__BB2_23;
	{ // callseq 6, 0
	.param .b64 param0;
	st.param.f64 	[param0], %fd30;
	.param .align 16 .b8 retval0[16];
	call.uni (retval0), 
	__internal_trig_reduction_slowpathd, 
	(
	param0
	);
	ld.param.f64 	%fd246, [retval0];
	ld.param.b32 	%r69, [retval0+8];
	} // callseq 6
$L__BB2_23:
	add.s32 	%r70, %r69, 1;
$L__BB2_24:
	shl.b32 	%r50, %r70, 6;
	cvt.u64.u32 	%rd25, %r50;
	and.b64  	%rd26, %rd25, 64;
	add.s64 	%rd28, %rd15, %rd26;
	mul.rn.f64 	%fd157, %fd246, %fd246;
	and.b32  	%r51, %r70, 1;
	setp.eq.b32 	%p20, %r51, 1;
	selp.f64 	%fd158, 0dBDA8FF8320FD8164, 0d3DE5DB65F9785EBA, %p20;
	ld.global.nc.v2.f64 	{%fd159, %fd160}, [%rd28];
	fma.rn.f64 	%fd161, %fd158, %fd157, %fd159;
	fma.rn.f64 	%fd162, %fd161, %fd157, %fd160;
	ld.global.nc.v2.f64 	{%fd163, %fd164}, [%rd28+16];
	fma.rn.f64 	%fd165, %fd162, %fd157, %fd163;
	fma.rn.f64 	%fd166, %fd165, %fd157, %fd164;
	ld.global.nc.v2.f64 	{%fd167, %fd168}, [%rd28+32];
	fma.rn.f64 	%fd169, %fd166, %fd157, %fd167;
	fma.rn.f64 	%fd170, %fd169, %fd157, %fd168;
	fma.rn.f64 	%fd171, %fd170, %fd246, %fd246;
	fma.rn.f64 	%fd172, %fd170, %fd157, 0d3FF0000000000000;
	selp.f64 	%fd173, %fd172, %fd171, %p20;
	and.b32  	%r52, %r70, 2;
	setp.eq.s32 	%p21, %r52, 0;
	mov.f64 	%fd174, 0d0000000000000000;
	sub.f64 	%fd175, %fd174, %fd173;
	selp.f64 	%fd176, %fd173, %fd175, %p21;
	fma.rn.f64 	%fd37, %fd29, %fd176, %fd17;
	{
	.reg .b32 %temp; 
	mov.b64 	{%temp, %r23}, %fd37;
	}
	abs.f64 	%fd38, %fd37;
	{
	.reg .b32 %temp; 
	mov.b64 	{%temp, %r53}, %fd38;
	}
	setp.gt.s32 	%p22, %r53, 1071801957;
	@%p22 bra 	$L__BB2_28;
	mul.f64 	%fd217, %fd37, %fd37;
	fma.rn.f64 	%fd218, %fd217, 0d3FB0066BDC1895E9, 0dBFB3823B180754AF;
	fma.rn.f64 	%fd219, %fd218, %fd217, 0d3FB11E52CC2F79AE;
	fma.rn.f64 	%fd220, %fd219, %fd217, 0dBF924EAF3526861B;
	fma.rn.f64 	%fd221, %fd220, %fd217, 0d3F91DF02A31E6CB7;
	fma.rn.f64 	%fd222, %fd221, %fd217, 0d3F847D18B0EEC6CC;
	fma.rn.f64 	%fd223, %fd222, %fd217, 0d3F8D0AF961BA53B0;
	fma.rn.f64 	%fd224, %fd223, %fd217, 0d3F91BF7734CF1C48;
	fma.rn.f64 	%fd225, %fd224, %fd217, 0d3F96E91483144EF7;
	fma.rn.f64 	%fd226, %fd225, %fd217, 0d3F9F1C6E0A4F9F81;
	fma.rn.f64 	%fd227, %fd226, %fd217, 0d3FA6DB6DC27FA92B;
	fma.rn.f64 	%fd228, %fd227, %fd217, 0d3FB333333320F91B;
	fma.rn.f64 	%fd229, %fd228, %fd217, 0d3FC5555555555F4D;
	mul.f64 	%fd230, %fd217, %fd229;
	fma.rn.f64 	%fd39, %fd230, %fd38, %fd38;
	setp.gt.s32 	%p26, %r23, -1;
	@%p26 bra 	$L__BB2_27;
	mov.f64 	%fd235, 0d3C91A62633145C07;
	add.rn.f64 	%fd236, %fd39, %fd235;
	mov.f64 	%fd237, 0d3FF921FB54442D18;
	add.rn.f64 	%fd247, %fd237, %fd236;
	bra.uni 	$L__BB2_29;
$L__BB2_27:
	mov.f64 	%fd231, 0dBC91A62633145C07;
	add.rn.f64 	%fd232, %fd39, %fd231;
	neg.f64 	%fd233, %fd232;
	mov.f64 	%fd234, 0d3FF921FB54442D18;
	add.rn.f64 	%fd247, %fd234, %fd233;
	bra.uni 	$L__BB2_29;
$L__BB2_28:
	mov.f64 	%fd177, 0d3FF0000000000000;
	sub.f64 	%fd178, %fd177, %fd38;
	{
	.reg .b32 %temp; 
	mov.b64 	{%r54, %temp}, %fd178;
	}
	{
	.reg .b32 %temp; 
	mov.b64 	{%temp, %r55}, %fd178;
	}
	add.s32 	%r56, %r55, -1048576;
	mov.b64 	%fd179, {%r54, %r56};
	rsqrt.approx.ftz.f64 	%fd180, %fd179;
	{
	.reg .b32 %temp; 
	mov.b64 	{%r57, %temp}, %fd180;
	}
	{
	.reg .b32 %temp; 
	mov.b64 	{%temp, %r58}, %fd180;
	}
	add.s32 	%r59, %r58, -1048576;
	mov.b64 	%fd181, {%r57, %r59};
	mul.f64 	%fd182, %fd179, %fd180;
	neg.f64 	%fd183, %fd182;
	fma.rn.f64 	%fd184, %fd182, %fd183, %fd179;
	fma.rn.f64 	%fd185, %fd184, %fd181, %fd182;
	neg.f64 	%fd186, %fd185;
	fma.rn.f64 	%fd187, %fd180, %fd186, 0d3FF0000000000000;
	fma.rn.f64 	%fd188, %fd187, %fd181, %fd181;
	fma.rn.f64 	%fd189, %fd185, %fd186, %fd179;
	fma.rn.f64 	%fd190, %fd189, %fd188, %fd185;
	{
	.reg .b32 %temp; 
	mov.b64 	{%r60, %temp}, %fd190;
	}
	{
	.reg .b32 %temp; 
	mov.b64 	{%temp, %r61}, %fd190;
	}
	add.s32 	%r62, %r61, 1048576;
	mov.b64 	%fd191, {%r60, %r62};
	fma.rn.f64 	%fd192, %fd178, 0d3EC715B371155F70, 0dBEBAC2FE66FAAC4B;
	fma.rn.f64 	%fd193, %fd192, %fd178, 0d3ED9A9B88EFCD9B8;
	fma.rn.f64 	%fd194, %fd193, %fd178, 0d3EDD0F40A8A0C4C3;
	fma.rn.f64 	%fd195, %fd194, %fd178, 0d3EF46D4CFA9E0E1F;
	fma.rn.f64 	%fd196, %fd195, %fd178, 0d3F079C168D1E2422;
	fma.rn.f64 	%fd197, %fd196, %fd178, 0d3F1C9A88C3BCA540;
	fma.rn.f64 	%fd198, %fd197, %fd178, 0d3F31C4E64BD476DF;
	fma.rn.f64 	%fd199, %fd198, %fd178, 0d3F46E8BA60009C8F;
	fma.rn.f64 	%fd200, %fd199, %fd178, 0d3F5F1C71C62B05A2;
	fma.rn.f64 	%fd201, %fd200, %fd178, 0d3F76DB6DB6DC9F2C;
	fma.rn.f64 	%fd202, %fd201, %fd178, 0d3F9333333333329C;
	fma.rn.f64 	%fd203, %fd202, %fd178, 0d3FB5555555555555;
	setp.lt.s32 	%p23, %r55, 1;
	mov.f64 	%fd204, 0d0000000000000000;
	mul.rn.f64 	%fd205, %fd38, %fd204;
	mul.f64 	%fd206, %fd178, %fd203;
	fma.rn.f64 	%fd207, %fd206, %fd191, %fd191;
	selp.f64 	%fd208, %fd205, %fd207, %p23;
	setp.lt.s32 	%p24, %r55, 0;
	mov.f64 	%fd209, 0d7FF0000000000000;
	mul.rn.f64 	%fd210, %fd208, %fd209;
	selp.f64 	%fd211, %fd210, %fd208, %p24;
	setp.lt.s32 	%p25, %r23, 0;
	mov.f64 	%fd212, 0dBCA1A62633145C07;
	add.rn.f64 	%fd213, %fd211, %fd212;
	neg.f64 	%fd214, %fd213;
	mov.f64 	%fd215, 0d400921FB54442D18;
	add.rn.f64 	%fd216, %fd215, %fd214;
	selp.f64 	%fd247, %fd216, %fd211, %p25;
$L__BB2_29:
	mul.f64 	%fd238, %fd247, 0d40B8E30000000000;
	cvta.to.global.u64 	%rd29, %rd3;
	mul.wide.s32 	%rd30, %r1, 8;
	add.s64 	%rd31, %rd29, %rd30;
	st.global.f64 	[%rd31], %fd238;
$L__BB2_30:
	ret;

}
.func  (.param .align 16 .b8 func_retval0[16]) __internal_trig_reduction_slowpathd(
	.param .b64 __internal_trig_reduction_slowpathd_param_0
)
{
	.local .align 8 .b8 	__local_depot3[40];
	.reg .b64 	%SP;
	.reg .b64 	%SPL;
	.reg .pred 	%p<10>;
	.reg .b32 	%r<47>;
	.reg .b64 	%rd<74>;
	.reg .b64 	%fd<5>;

	mov.u64 	%SPL, __local_depot3;
	ld.param.f64 	%fd4, [__internal_trig_reduction_slowpathd_param_0];
	add.u64 	%rd1, %SPL, 0;
	{
	.reg .b32 %temp; 
	mov.b64 	{%temp, %r1}, %fd4;
	}
	shr.u32 	%r2, %r1, 20;
	and.b32  	%r3, %r2, 2047;
	setp.eq.s32 	%p1, %r3, 2047;
	mov.b32 	%r46, 0;
	@%p1 bra 	$L__BB3_9;
	add.s32 	%r20, %r3, -1024;
	mov.b64 	%rd20, %fd4;
	shl.b64 	%rd2, %rd20, 11;
	shr.u32 	%r4, %r20, 6;
	sub.s32 	%r45, 15, %r4;
	sub.s32 	%r21, 19, %r4;
	setp.lt.u32 	%p2, %r20, 128;
	selp.b32 	%r6, 18, %r21, %p2;
	setp.ge.s32 	%p3, %r45, %r6;
	mov.b64 	%rd70, 0;
	@%p3 bra 	$L__BB3_4;
	add.s32 	%r23, %r6, %r4;
	neg.s32 	%r43, %r23;
	or.b64  	%rd3, %rd2, -9223372036854775808;
	mov.b64 	%rd70, 0;
	mov.b32 	%r42, 0;
	mov.u64 	%rd25, __cudart_i2opi_d;
	mov.u32 	%r44, %r45;
$L__BB3_3:
	.pragma "nounroll";
	mul.wide.s32 	%rd22, %r42, 8;
	add.s64 	%rd23, %rd1, %rd22;
	mul.wide.s32 	%rd24, %r44, 8;
	add.s64 	%rd26, %rd25, %rd24;
	ld.global.nc.u64 	%rd27, [%rd26];
	{
	.reg .u32 %r0, %r1, %r2, %r3, %alo, %ahi, %blo, %bhi, %clo, %chi;
	mov.b64 	{%alo,%ahi}, %rd27;
	mov.b64 	{%blo,%bhi}, %rd3;
	mov.b64 	{%clo,%chi}, %rd70;
	mad.lo.cc.u32 	%r0, %alo, %blo, %clo;
	madc.hi.cc.u32 	%r1, %alo, %blo, %chi;
	madc.hi.u32 	%r2, %alo, %bhi, 0;
	mad.lo.cc.u32 	%r1, %alo, %bhi, %r1;
	madc.hi.cc.u32 	%r2, %ahi, %blo, %r2;
	madc.hi.u32 	%r3, %ahi, %bhi, 0;
	mad.lo.cc.u32 	%r1, %ahi, %blo, %r1;
	madc.lo.cc.u32 	%r2, %ahi, %bhi, %r2;
	addc.u32 	%r3, %r3, 0;
	mov.b64 	%rd28, {%r0,%r1};
	mov.b64 	%rd70, {%r2,%r3};
	}
	st.local.u64 	[%rd23], %rd28;
	add.s32 	%r44, %r44, 1;
	add.s32 	%r43, %r43, 1;
	add.s32 	%r42, %r42, 1;
	setp.ne.s32 	%p4, %r43, -15;
	mov.u32 	%r45, %r6;
	@%p4 bra 	$L__BB3_3;
$L__BB3_4:
	cvt.s64.s32 	%rd29, %r45;
	cvt.u64.u32 	%rd30, %r4;
	add.s64 	%rd31, %rd30, %rd29;
	shl.b64 	%rd32, %rd31, 3;
	add.s64 	%rd33, %rd1, %rd32;
	st.local.u64 	[%rd33+-120], %rd70;
	and.b32  	%r15, %r2, 63;
	ld.local.u64 	%rd72, [%rd1+16];
	ld.local.u64 	%rd71, [%rd1+24];
	setp.eq.s32 	%p5, %r15, 0;
	@%p5 bra 	$L__BB3_6;
	shl.b64 	%rd34, %rd71, %r15;
	shr.u64 	%rd35, %rd72, 1;
	xor.b32  	%r24, %r15, 63;
	shr.u64 	%rd36, %rd35, %r24;
	or.b64  	%rd71, %rd34, %rd36;
	ld.local.u64 	%rd37, [%rd1+8];
	shl.b64 	%rd38, %rd72, %r15;
	shr.u64 	%rd39, %rd37, 1;
	shr.u64 	%rd40, %rd39, %r24;
	or.b64  	%rd72, %rd38, %rd40;
$L__BB3_6:
	and.b32  	%r25, %r1, -2147483648;
	shr.u64 	%rd41, %rd71, 62;
	cvt.u32.u64 	%r26, %rd41;
	mov.b64 	{%r27, %r28}, %rd71;
	mov.b64 	{%r29, %r30}, %rd72;
	shf.l.wrap.b32 	%r31, %r30, %r27, 2;
	shf.l.wrap.b32 	%r32, %r27, %r28, 2;
	mov.b64 	%rd42, {%r31, %r32};
	shl.b64 	%rd43, %rd72, 2;
	shr.u64 	%rd44, %rd42, 63;
	cvt.u32.u64 	%r33, %rd44;
	add.s32 	%r34, %r33, %r26;
	setp.eq.s32 	%p6, %r25, 0;
	neg.s32 	%r35, %r34;
	selp.b32 	%r46, %r34, %r35, %p6;
	setp.gt.s64 	%p7, %rd42, -1;
	mov.b64 	%rd45, 0;
	{
	.reg .u32 %r0, %r1, %r2, %r3, %a0, %a1, %a2, %a3, %b0, %b1, %b2, %b3;
	mov.b64 	{%a0,%a1}, %rd45;
	mov.b64 	{%a2,%a3}, %rd45;
	mov.b64 	{%b0,%b1}, %rd43;
	mov.b64 	{%b2,%b3}, %rd42;
	sub.cc.u32 	%r0, %a0, %b0;
	subc.cc.u32 	%r1, %a1, %b1;
	subc.cc.u32 	%r2, %a2, %b2;
	subc.u32 	%r3, %a3, %b3;
	mov.b64 	%rd46, {%r0,%r1};
	mov.b64 	%rd47, {%r2,%r3};
	}
	xor.b32  	%r36, %r25, -2147483648;
	selp.b64 	%rd73, %rd42, %rd47, %p7;
	selp.b64 	%rd14, %rd43, %rd46, %p7;
	selp.b32 	%r17, %r25, %r36, %p7;
	clz.b64 	%r37, %rd73;
	cvt.u64.u32 	%rd15, %r37;
	setp.eq.s32 	%p8, %r37, 0;
	@%p8 bra 	$L__BB3_8;
	cvt.u32.u64 	%r38, %rd15;
	and.b32  	%r39, %r38, 63;
	shl.b64 	%rd48, %rd73, %r39;
	shr.u64 	%rd49, %rd14, 1;
	not.b32 	%r40, %r38;
	and.b32  	%r41, %r40, 63;
	shr.u64 	%rd50, %rd49, %r41;
	or.b64  	%rd73, %rd48, %rd50;
$L__BB3_8:
	mov.b64 	%rd51, -3958705157555305931;
	{
	.reg .u32 %r0, %r1, %r2, %r3, %alo, %ahi, %blo, %bhi;
	mov.b64 	{%alo,%ahi}, %rd73;
	mov.b64 	{%blo,%bhi}, %rd51;
	mul.lo.u32 	%r0, %alo, %blo;
	mul.hi.u32 	%r1, %alo, %blo;
	mad.lo.cc.u32 	%r1, %alo, %bhi, %r1;
	madc.hi.u32 	%r2, %alo, %bhi, 0;
	mad.lo.cc.u32 	%r1, %ahi, %blo, %r1;
	madc.hi.cc.u32 	%r2, %ahi, %blo, %r2;
	madc.hi.u32 	%r3, %ahi, %bhi, 0;
	mad.lo.cc.u32 	%r2, %ahi, %bhi, %r2;
	addc.u32 	%r3, %r3, 0;
	mov.b64 	%rd52, {%r0,%r1};
	mov.b64 	%rd53, {%r2,%r3};
	}
	setp.gt.s64 	%p9, %rd53, 0;
	{
	.reg .u32 %r0, %r1, %r2, %r3, %a0, %a1, %a2, %a3, %b0, %b1, %b2, %b3;
	mov.b64 	{%a0,%a1}, %rd52;
	mov.b64 	{%a2,%a3}, %rd53;
	mov.b64 	{%b0,%b1}, %rd52;
	mov.b64 	{%b2,%b3}, %rd53;
	add.cc.u32 	%r0, %a0, %b0;
	addc.cc.u32 	%r1, %a1, %b1;
	addc.cc.u32 	%r2, %a2, %b2;
	addc.u32 	%r3, %a3, %b3;
	mov.b64 	%rd54, {%r0,%r1};
	mov.b64 	%rd55, {%r2,%r3};
	}
	selp.b64 	%rd56, %rd55, %rd53, %p9;
	selp.s64 	%rd57, -1, 0, %p9;
	sub.s64 	%rd58, %rd57, %rd15;
	cvt.u64.u32 	%rd59, %r17;
	shl.b64 	%rd60, %rd59, 32;
	add.s64 	%rd61, %rd56, 1;
	shr.u64 	%rd62, %rd61, 10;
	add.s64 	%rd63, %rd62, 1;
	shr.u64 	%rd64, %rd63, 1;
	shl.b64 	%rd65, %rd58, 52;
	add.s64 	%rd66, %rd65, %rd64;
	add.s64 	%rd67, %rd66, 4602678819172646912;
	or.b64  	%rd68, %rd67, %rd60;
	mov.b64 	%fd4, %rd68;
$L__BB3_9:
	st.param.f64 	[func_retval0], %fd4;
	st.param.b32 	[func_retval0+8], %r46;
	ret;

}


// ===== COMPILED SASS (sm_100) =====

	.target	sm_100

	.elftype	@"ET_EXEC"


//--------------------- .note.nv.tkinfo           --------------------------
	.section	.note.nv.tkinfo,"",@"SHT_NOTE"
	.sectionflags	@"SHF_NOTE_NV_TKINFO"
	.tkinfo
        /*0018*/ 	.word	0x00000002
        /*0030*/ 	.string	""
        /*0030*/ 	.string	"ptxas"
        /*0030*/ 	.string	"Cuda compilation tools, release 13.0, V13.0.88"
        /*0030*/ 	.string	"Build cuda_13.0.r13.0/compiler.36424714_0"
        /*0030*/ 	.string	"-arch sm_100 -m 64 "



//--------------------- .note.nv.cuinfo           --------------------------
	.section	.note.nv.cuinfo,"",@"SHT_NOTE"
	.sectionflags	@"SHF_NOTE_NV_CUINFO"
        /*0018*/ 	.short	0x0002
        /*001a*/ 	.short	0x0064
        /*001c*/ 	.short	0x0082
	.zero		2


//--------------------- .nv.info                  --------------------------
	.section	.nv.info,"",@"SHT_CUDA_INFO"
	.align	4


	//----- nvinfo : EIATTR_REGCOUNT
	.align		4
        /*0000*/ 	.byte	0x04, 0x2f
        /*0002*/ 	.short	(.L_5 - .L_4)
	.align		4
.L_4:
        /*0004*/ 	.word	index@(_Z11test_kernelv)
        /*0008*/ 	.word	0x00000018


	//----- nvinfo : EIATTR_FRAME_SIZE
	.align		4
.L_5:
        /*000c*/ 	.byte	0x04, 0x11
        /*000e*/ 	.short	(.L_7 - .L_6)
	.align		4
.L_6:
        /*0010*/ 	.word	index@(_Z11test_kernelv)
        /*0014*/ 	.word	0x00000000


	//----- nvinfo : EIATTR_REGCOUNT
	.align		4
.L_7:
        /*0018*/ 	.byte	0x04, 0x2f
        /*001a*/ 	.short	(.L_9 - .L_8)
	.align		4
.L_8:
        /*001c*/ 	.word	index@(_Z3addPiS_S_)
        /*0020*/ 	.word	0x00000018


	//----- nvinfo : EIATTR_FRAME_SIZE
	.align		4
.L_9:
        /*0024*/ 	.byte	0x04, 0x11
        /*0026*/ 	.short	(.L_11 - .L_10)
	.align		4
.L_10:
        /*0028*/ 	.word	index@(_Z3addPiS_S_)
        /*002c*/ 	.word	0x00000008


	//----- nvinfo : EIATTR_REGCOUNT
	.align		4
.L_11:
        /*0030*/ 	.byte	0x04, 0x2f
        /*0032*/ 	.short	(.L_13 - .L_12)
	.align		4
.L_12:
        /*0034*/ 	.word	index@(_Z18calculate_distancePdS_S_i)
        /*0038*/ 	.word	0x00000022


	//----- nvinfo : EIATTR_FRAME_SIZE
	.align		4
.L_13:
        /*003c*/ 	.byte	0x04, 0x11
        /*003e*/ 	.short	(.L_15 - .L_14)
	.align		4
.L_14:
        /*0040*/ 	.word	index@($_Z18calculate_distancePdS_S_i$__internal_trig_reduction_slowpathd)
        /*0044*/ 	.word	0x00000028


	//----- nvinfo : EIATTR_FRAME_SIZE
	.align		4
.L_15:
        /*0048*/ 	.byte	0x04, 0x11
        /*004a*/ 	.short	(.L_17 - .L_16)
	.align		4
.L_16:
        /*004c*/ 	.word	index@($__internal_0_$__cuda_sm20_div_rn_f64_full)
        /*0050*/ 	.word	0x00000028


	//----- nvinfo : EIATTR_FRAME_SIZE
	.align		4
.L_17:
        /*0054*/ 	.byte	0x04, 0x11
        /*0056*/ 	.short	(.L_19 - .L_18)
	.align		4
.L_18:
        /*0058*/ 	.word	index@(_Z18calculate_distancePdS_S_i)
        /*005c*/ 	.word	0x00000028


	//----- nvinfo : EIATTR_MIN_STACK_SIZE
	.align		4
.L_19:
        /*0060*/ 	.byte	0x04, 0x12
        /*0062*/ 	.short	(.L_21 - .L_20)
	.align		4
.L_20:
        /*0064*/ 	.word	index@(_Z18calculate_distancePdS_S_i)
        /*0068*/ 	.word	0x00000028


	//----- nvinfo : EIATTR_MIN_STACK_SIZE
	.align		4
.L_21:
        /*006c*/ 	.byte	0x04, 0x12
        /*006e*/ 	.short	(.L_23 - .L_22)
	.align		4
.L_22:
        /*0070*/ 	.word	index@(_Z3addPiS_S_)
        /*0074*/ 	.word	0x00000008


	//----- nvinfo : EIATTR_MIN_STACK_SIZE
	.align		4
.L_23:
        /*0078*/ 	.byte	0x04, 0x12
        /*007a*/ 	.short	(.L_25 - .L_24)
	.align		4
.L_24:
        /*007c*/ 	.word	index@(_Z11test_kernelv)
        /*0080*/ 	.word	0x00000000
.L_25:


//--------------------- .nv.compat                --------------------------
	.section	.nv.compat,"",@"SHT_CUDA_COMPAT_INFO"
	.align	4
        /*0000*/ 	.byte	0x02, 0x09, 0x00, 0x00, 0x02, 0x02, 0x01, 0x00, 0x02, 0x05, 0x05, 0x00, 0x03, 0x07, 0x01, 0x01
        /*0010*/ 	.byte	0x02, 0x03, 0x00, 0x00, 0x02, 0x06, 0x01, 0x00, 0x04, 0x0b, 0x08, 0x00, 0x01, 0x00, 0x00, 0x00
        /*0020*/ 	.byte	0x00, 0x00, 0x00, 0x00


//--------------------- .nv.info._Z18calculate_distancePdS_S_i --------------------------
	.section	.nv.info._Z18calculate_distancePdS_S_i,"",@"SHT_CUDA_INFO"
	.sectionflags	@""
	.align	4


	//----- nvinfo : EIATTR_CUDA_API_VERSION
	.align		4
        /*0000*/ 	.byte	0x04, 0x37
        /*0002*/ 	.short	(.L_27 - .L_26)
.L_26:
        /*0004*/ 	.word	0x00000082


	//----- nvinfo : EIATTR_KPARAM_INFO
	.align		4
.L_27:
        /*0008*/ 	.byte	0x04, 0x17
        /*000a*/ 	.short	(.L_29 - .L_28)
.L_28:
        /*000c*/ 	.word	0x00000000
        /*0010*/ 	.short	0x0003
        /*0012*/ 	.short	0x0018
        /*0014*/ 	.byte	0x00, 0xf0, 0x11, 0x00


	//----- nvinfo : EIATTR_KPARAM_INFO
	.align		4
.L_29:
        /*0018*/ 	.byte	0x04, 0x17
        /*001a*/ 	.short	(.L_31 - .L_30)
.L_30:
        /*001c*/ 	.word	0x00000000
        /*0020*/ 	.short	0x0002
        /*0022*/ 	.short	0x0010
        /*0024*/ 	.byte	0x00, 0xf5, 0x21, 0x00


	//----- nvinfo : EIATTR_KPARAM_INFO
	.align		4
.L_31:
        /*0028*/ 	.byte	0x04, 0x17
        /*002a*/ 	.short	(.L_33 - .L_32)
.L_32:
        /*002c*/ 	.word	0x00000000
        /*0030*/ 	.short	0x0001
        /*0032*/ 	.short	0x0008
        /*0034*/ 	.byte	0x00, 0xf5, 0x21, 0x00


	//----- nvinfo : EIATTR_KPARAM_INFO
	.align		4
.L_33:
        /*0038*/ 	.byte	0x04, 0x17
        /*003a*/ 	.short	(.L_35 - .L_34)
.L_34:
        /*003c*/ 	.word	0x00000000
        /*0040*/ 	.short	0x0000
        /*0042*/ 	.short	0x0000
        /*0044*/ 	.byte	0x00, 0xf5, 0x21, 0x00


	//----- nvinfo : EIATTR_SPARSE_MMA_MASK
	.align		4
.L_35:
        /*0048*/ 	.byte	0x03, 0x50
        /*004a*/ 	.short	0x0000


	//----- nvinfo : EIATTR_MAXREG_COUNT
	.align		4
        /*004c*/ 	.byte	0x03, 0x1b
        /*004e*/ 	.short	0x00ff


	//----- nvinfo : EIATTR_MERCURY_ISA_VERSION
	.align		4
        /*0050*/ 	.byte	0x03, 0x5f
        /*0052*/ 	.short	0x0101


	//----- nvinfo : EIATTR_VRC_CTA_INIT_COUNT
	.align		4
        /*0054*/ 	.byte	0x02, 0x4a
	.zero		1
	.zero		1


	//----- nvinfo : EIATTR_EXIT_INSTR_OFFSETS
	.align		4
        /*0058*/ 	.byte	0x04, 0x1c
        /*005a*/ 	.short	(.L_37 - .L_36)


	//   ....[0]....
.L_36:
        /*005c*/ 	.word	0x00000080


	//   ....[1]....
        /*0060*/ 	.word	0x00002130


	//----- nvinfo : EIATTR_CRS_STACK_SIZE
	.align		4
.L_37:
        /*0064*/ 	.byte	0x04, 0x1e
        /*0066*/ 	.short	(.L_39 - .L_38)
.L_38:
        /*0068*/ 	.word	0x00000000


	//----- nvinfo : EIATTR_CBANK_PARAM_SIZE
	.align		4
.L_39:
        /*006c*/ 	.byte	0x03, 0x19
        /*006e*/ 	.short	0x001c


	//----- nvinfo : EIATTR_PARAM_CBANK
	.align		4
        /*0070*/ 	.byte	0x04, 0x0a
        /*0072*/ 	.short	(.L_41 - .L_40)
	.align		4
.L_40:
        /*0074*/ 	.word	index@(.nv.constant0._Z18calculate_distancePdS_S_i)
        /*0078*/ 	.short	0x0380
        /*007a*/ 	.short	0x001c


	//----- nvinfo : EIATTR_SW_WAR
	.align		4
.L_41:
        /*007c*/ 	.byte	0x04, 0x36
        /*007e*/ 	.short	(.L_43 - .L_42)
.L_42:
        /*0080*/ 	.word	0x00000008
.L_43:


//--------------------- .nv.info._Z3addPiS_S_     --------------------------
	.section	.nv.info._Z3addPiS_S_,"",@"SHT_CUDA_INFO"
	.sectionflags	@""
	.align	4


	//----- nvinfo : EIATTR_CUDA_API_VERSION
	.align		4
        /*0000*/ 	.byte	0x04, 0x37
        /*0002*/ 	.short	(.L_45 - .L_44)
.L_44:
        /*0004*/ 	.word	0x00000082


	//----- nvinfo : EIATTR_KPARAM_INFO
	.align		4
.L_45:
        /*0008*/ 	.byte	0x04, 0x17
        /*000a*/ 	.short	(.L_47 - .L_46)
.L_46:
        /*000c*/ 	.word	0x00000000
        /*0010*/ 	.short	0x0002
        /*0012*/ 	.short	0x0010
        /*0014*/ 	.byte	0x00, 0xf5, 0x21, 0x00


	//----- nvinfo : EIATTR_KPARAM_INFO
	.align		4
.L_47:
        /*0018*/ 	.byte	0x04, 0x17
        /*001a*/ 	.short	(.L_49 - .L_48)
.L_48:
        /*001c*/ 	.word	0x00000000
        /*0020*/ 	.short	0x0001
        /*0022*/ 	.short	0x0008
        /*0024*/ 	.byte	0x00, 0xf5, 0x21, 0x00


	//----- nvinfo : EIATTR_KPARAM_INFO
	.align		4
.L_49:
        /*0028*/ 	.byte	0x04, 0x17
        /*002a*/ 	.short	(.L_51 - .L_50)
.L_50:
        /*002c*/ 	.word	0x00000000
        /*0030*/ 	.short	0x0000
        /*0032*/ 	.short	0x0000
        /*0034*/ 	.byte	0x00, 0xf5, 0x21, 0x00


	//----- nvinfo : EIATTR_SPARSE_MMA_MASK
	.align		4
.L_51:
        /*0038*/ 	.byte	0x03, 0x50
        /*003a*/ 	.short	0x0000


	//----- nvinfo : EIATTR_MAXREG_COUNT
	.align		4
        /*003c*/ 	.byte	0x03, 0x1b
        /*003e*/ 	.short	0x00ff


	//----- nvinfo : EIATTR_EXTERNS
	.align		4
        /*0040*/ 	.byte	0x04, 0x0f
        /*0042*/ 	.short	(.L_53 - .L_52)


	//   ....[0]....
	.align		4
.L_52:
        /*0044*/ 	.word	index@(vprintf)


	//----- nvinfo : EIATTR_MERCURY_ISA_VERSION
	.align		4
.L_53:
        /*0048*/ 	.byte	0x03, 0x5f
        /*004a*/ 	.short	0x0101


	//----- nvinfo : EIATTR_VRC_CTA_INIT_COUNT
	.align		4
        /*004c*/ 	.byte	0x02, 0x4a
	.zero		1
	.zero		1


	//----- nvinfo : EIATTR_SYSCALL_OFFSETS
	.align		4
        /*0050*/ 	.byte	0x04, 0x46
        /*0052*/ 	.short	(.L_55 - .L_54)


	//   ....[0]....
.L_54:
        /*0054*/ 	.word	0x00000160


	//----- nvinfo : EIATTR_EXIT_INSTR_OFFSETS
	.align		4
.L_55:
        /*0058*/ 	.byte	0x04, 0x1c
        /*005a*/ 	.short	(.L_57 - .L_56)


	//   ....[0]....
.L_56:
        /*005c*/ 	.word	0x00000170


	//----- nvinfo : EIATTR_CBANK_PARAM_SIZE
	.align		4
.L_57:
        /*0060*/ 	.byte	0x03, 0x19
        /*0062*/ 	.short	0x0018


	//----- nvinfo : EIATTR_PARAM_CBANK
	.align		4
        /*0064*/ 	.byte	0x04, 0x0a
        /*0066*/ 	.short	(.L_59 - .L_58)
	.align		4
.L_58:
        /*0068*/ 	.word	index@(.nv.constant0._Z3addPiS_S_)
        /*006c*/ 	.short	0x0380
        /*006e*/ 	.short	0x0018


	//----- nvinfo : EIATTR_SW_WAR
	.align		4
.L_59:
        /*0070*/ 	.byte	0x04, 0x36
        /*0072*/ 	.short	(.L_61 - .L_60)
.L_60:
        /*0074*/ 	.word	0x00000008
.L_61:


//--------------------- .nv.info._Z11test_kernelv --------------------------
	.section	.nv.info._Z11test_kernelv,"",@"SHT_CUDA_INFO"
	.sectionflags	@""
	.align	4


	//----- nvinfo : EIATTR_CUDA_API_VERSION
	.align		4
        /*0000*/ 	.byte	0x04, 0x37
        /*0002*/ 	.short	(.L_63 - .L_62)
.L_62:
        /*0004*/ 	.word	0x00000082


	//----- nvinfo : EIATTR_SPARSE_MMA_MASK
	.align		4
.L_63:
        /*0008*/ 	.byte	0x03, 0x50
        /*000a*/ 	.short	0x0000


	//----- nvinfo : EIATTR_MAXREG_COUNT
	.align		4
        /*000c*/ 	.byte	0x03, 0x1b
        /*000e*/ 	.short	0x00ff


	//----- nvinfo : EIATTR_EXTERNS
	.align		4
        /*0010*/ 	.byte	0x04, 0x0f
        /*0012*/ 	.short	(.L_65 - .L_64)


	//   ....[0]....
	.align		4
.L_64:
        /*0014*/ 	.word	index@(vprintf)


	//----- nvinfo : EIATTR_MERCURY_ISA_VERSION
	.align		4
.L_65:
        /*0018*/ 	.byte	0x03, 0x5f
        /*001a*/ 	.short	0x0101


	//----- nvinfo : EIATTR_VRC_CTA_INIT_COUNT
	.align		4
        /*001c*/ 	.byte	0x02, 0x4a
	.zero		1
	.zero		1


	//----- nvinfo : EIATTR_SYSCALL_OFFSETS
	.align		4
        /*0020*/ 	.byte	0x04, 0x46
        /*0022*/ 	.short	(.L_67 - .L_66)


	//   ....[0]....
.L_66:
        /*0024*/ 	.word	0x00000080


	//----- nvinfo : EIATTR_EXIT_INSTR_OFFSETS
	.align		4
.L_67:
        /*0028*/ 	.byte	0x04, 0x1c
        /*002a*/ 	.short	(.L_69 - .L_68)


	//   ....[0]....
.L_68:
        /*002c*/ 	.word	0x00000090


	//----- nvinfo : EIATTR_SW_WAR
	.align		4
.L_69:
        /*0030*/ 	.byte	0x04, 0x36
        /*0032*/ 	.short	(.L_71 - .L_70)
.L_70:
        /*0034*/ 	.word	0x00000008
.L_71:


//--------------------- .nv.callgraph             --------------------------
	.section	.nv.callgraph,"",@"SHT_CUDA_CALLGRAPH"
	.align	4
	.sectionentsize	8
	.align		4
        /*0000*/ 	.word	0x00000000
	.align		4
        /*0004*/ 	.word	0xffffffff
	.align		4
        /*0008*/ 	.word	index@(_Z3addPiS_S_)
	.align		4
        /*000c*/ 	.word	index@(vprintf)
	.align		4
        /*0010*/ 	.word	index@(_Z11test_kernelv)
	.align		4
        /*0014*/ 	.word	index@(vprintf)
	.align		4
        /*0018*/ 	.word	0x00000000
	.align		4
        /*001c*/ 	.word	0xfffffffe
	.align		4
        /*0020*/ 	.word	0x00000000
	.align		4
        /*0024*/ 	.word	0xfffffffd
	.align		4
        /*0028*/ 	.word	0x00000000
	.align		4
        /*002c*/ 	.word	0xfffffffc


//--------------------- .nv.constant4             --------------------------
	.section	.nv.constant4,"a",@progbits
	.align	8
	.align		8
.nv.constant4:
        /*0000*/ 	.dword	$str
	.align		8
        /*0008*/ 	.dword	$str$1
	.align		8
        /*0010*/ 	.dword	__cudart_i2opi_d
	.align		8
        /*0018*/ 	.dword	__cudart_sin_cos_coeffs
	.align		8
        /*0020*/ 	.dword	vprintf


//--------------------- .text._Z18calculate_distancePdS_S_i --------------------------
	.section	.text._Z18calculate_distancePdS_S_i,"ax",@progbits
	.align	128
        .global         _Z18calculate_distancePdS_S_i
        .type           _Z18calculate_distancePdS_S_i,@function
        .size           _Z18calculate_distancePdS_S_i,(.L_x_42 - _Z18calculate_distancePdS_S_i)
        .other          _Z18calculate_distancePdS_S_i,@"STO_CUDA_ENTRY STV_DEFAULT"
_Z18calculate_distancePdS_S_i:
.text._Z18calculate_distancePdS_S_i:
[----:B------:R-:W0:Y:S01]  /*0000*/  LDC R1, c[0x0][0x37c] ;  /* 0x0000df00ff017b82 */ /* 0x000e220000000800 */
[----:B------:R-:W1:Y:S07]  /*0010*/  S2R R0, SR_TID.X ;  /* 0x0000000000007919 */ /* 0x000e6e0000002100 */
[----:B------:R-:W1:Y:S01]  /*0020*/  S2UR UR4, SR_CTAID.X ;  /* 0x00000000000479c3 */ /* 0x000e620000002500 */
[----:B------:R-:W2:Y:S01]  /*0030*/  LDCU UR5, c[0x0][0x398] ;  /* 0x00007300ff0577ac */ /* 0x000ea20008000800 */
[----:B0-----:R-:W-:-:S06]  /*0040*/  VIADD R1, R1, 0xffffffd8 ;  /* 0xffffffd801017836 */ /* 0x001fcc0000000000 */
[----:B------:R-:W1:Y:S02]  /*0050*/  LDC R3, c[0x0][0x360] ;  /* 0x0000d800ff037b82 */ /* 0x000e640000000800 */
[----:B-1----:R-:W-:-:S05]  /*0060*/  IMAD R0, R3, UR4, R0 ;  /* 0x0000000403007c24 */ /* 0x002fca000f8e0200 */
[----:B--2---:R-:W-:-:S13]  /*0070*/  ISETP.GE.AND P0, PT, R0, UR5, PT ;  /* 0x0000000500007c0c */ /* 0x004fda000bf06270 */
[----:B------:R-:W-:Y:S05]  /*0080*/  @P0 EXIT ;  /* 0x000000000000094d */ /* 0x000fea0003800000 */
[----:B------:R-:W0:Y:S01]  /*0090*/  LDC.64 R8, c[0x0][0x380] ;  /* 0x0000e000ff087b82 */ /* 0x000e220000000a00 */
[----:B------:R-:W1:Y:S07]  /*00a0*/  LDCU.64 UR6, c[0x0][0x358] ;  /* 0x00006b00ff0677ac */ /* 0x000e6e0008000a00 */
[----:B------:R-:W2:Y:S01]  /*00b0*/  LDC.64 R6, c[0x0][0x388] ;  /* 0x0000e200ff067b82 */ /* 0x000ea20000000a00 */
[----:B0-----:R-:W-:-:S06]  /*00c0*/  IMAD.WIDE R8, R0, 0x8, R8 ;  /* 0x0000000800087825 */ /* 0x001fcc00078e0208 */
[----:B-1----:R-:W3:Y:S01]  /*00d0*/  LDG.E.64 R8, desc[UR6][R8.64] ;  /* 0x0000000608087981 */ /* 0x002ee2000c1e1b00 */
[----:B------:R-:W0:Y:S01]  /*00e0*/  LDC.64 R22, c[0x0][0x380] ;  /* 0x0000e000ff167b82 */ /* 0x000e220000000a00 */
[----:B--2---:R-:W-:-:S06]  /*00f0*/  IMAD.WIDE R6, R0, 0x8, R6 ;  /* 0x0000000800067825 */ /* 0x004fcc00078e0206 */
[----:B------:R-:W5:Y:S01]  /*0100*/  LDG.E.64 R6, desc[UR6][R6.64] ;  /* 0x0000000606067981 */ /* 0x000f62000c1e1b00 */
[----:B------:R-:W1:Y:S03]  /*0110*/  LDC.64 R4, c[0x0][0x388] ;  /* 0x0000e200ff047b82 */ /* 0x000e660000000a00 */
[----:B0-----:R-:W5:Y:S04]  /*0120*/  LDG.E.64 R22, desc[UR6][R22.64+0x1708] ;  /* 0x0017080616167981 */ /* 0x001f68000c1e1b00 */
[----:B-1----:R-:W5:Y:S01]  /*0130*/  LDG.E.64 R4, desc[UR6][R4.64+0x1708] ;  /* 0x0017080604047981 */ /* 0x002f62000c1e1b00 */
[----:B------:R-:W0:Y:S01]  /*0140*/  MUFU.RCP64H R3, 180 ;  /* 0x4066800000037908 */ /* 0x000e220000001800 */
[----:B------:R-:W-:-:S02]  /*0150*/  IMAD.MOV.U32 R12, RZ, RZ, 0x0 ;  /* 0x00000000ff0c7424 */ /* 0x000fc400078e00ff */
[----:B------:R-:W-:Y:S02]  /*0160*/  IMAD.MOV.U32 R13, RZ, RZ, 0x40668000 ;  /* 0x40668000ff0d7424 */ /* 0x000fe400078e00ff */
[----:B------:R-:W-:-:S06]  /*0170*/  IMAD.MOV.U32 R2, RZ, RZ, 0x1 ;  /* 0x00000001ff027424 */ /* 0x000fcc00078e00ff */
[----:B0-----:R-:W-:-:S08]  /*0180*/  DFMA R10, R2, -R12, 1 ;  /* 0x3ff00000020a742b */ /* 0x001fd0000000080c */
[----:B------:R-:W-:-:S08]  /*0190*/  DFMA R10, R10, R10, R10 ;  /* 0x0000000a0a0a722b */ /* 0x000fd0000000000a */
[----:B------:R-:W-:-:S08]  /*01a0*/  DFMA R10, R2, R10, R2 ;  /* 0x0000000a020a722b */ /* 0x000fd00000000002 */
[----:B------:R-:W-:-:S08]  /*01b0*/  DFMA R2, R10, -R12, 1 ;  /* 0x3ff000000a02742b */ /* 0x000fd0000000080c */
[----:B------:R-:W-:Y:S01]  /*01c0*/  DFMA R2, R10, R2, R10 ;  /* 0x000000020a02722b */ /* 0x000fe2000000000a */
[----:B------:R-:W-:Y:S01]  /*01d0*/  UMOV UR4, URZ ;  /* 0x000000ff00047c82 */ /* 0x000fe20008000000 */
[----:B------:R-:W-:Y:S06]  /*01e0*/  BSSY.RECONVERGENT B0, `(.L_x_0) ;  /* 0x000000d000007945 */ /* 0x000fec0003800200 */
[----:B---3--:R-:W-:-:S08]  /*01f0*/  DMUL R24, R8, R2 ;  /* 0x0000000208187228 */ /* 0x008fd00000000000 */
[----:B------:R-:W-:-:S08]  /*0200*/  DFMA R10, R24, -180, R8 ;  /* 0xc0668000180a782b */ /* 0x000fd00000000008 */
[----:B------:R-:W-:Y:S01]  /*0210*/  DFMA R24, R2, R10, R24 ;  /* 0x0000000a0218722b */ /* 0x000fe20000000018 */
[----:B------:R-:W-:-:S09]  /*0220*/  FSETP.GEU.AND P1, PT, |R9|, 6.5827683646048100446e-37, PT ;  /* 0x036000000900780b */ /* 0x000fd20003f2e200 */
[----:B------:R-:W-:-:S05]  /*0230*/  FFMA R2, RZ, 3.6015625, R25 ;  /* 0x40668000ff027823 */ /* 0x000fca0000000019 */
[----:B------:R-:W-:Y:S01]  /*0240*/  FSETP.GT.AND P0, PT, |R2|, 1.469367938527859385e-39, PT ;  /* 0x001000000200780b */ /* 0x000fe20003f04200 */
[----:B------:R-:W-:-:S12]  /*0250*/  IMAD.MOV.U32 R3, RZ, RZ, 0x40668000 ;  /* 0x40668000ff037424 */ /* 0x000fd800078e00ff */
[----:B------:R-:W-:Y:S05]  /*0260*/  @P0 BRA P1, `(.L_x_1) ;  /* 0x0000000000100947 */ /* 0x000fea0000800000 */
[----:B------:R-:W-:-:S07]  /*0270*/  MOV R2, 0x290 ;  /* 0x0000029000027802 */ /* 0x000fce0000000f00 */
[----:B-----5:R-:W-:Y:S05]  /*0280*/  CALL.REL.NOINC `($__internal_0_$__cuda_sm20_div_rn_f64_full) ;  /* 0x0000001c00ac7944 */ /* 0x020fea0003c00000 */
[----:B------:R-:W-:Y:S02]  /*0290*/  IMAD.MOV.U32 R24, RZ, RZ, R10 ;  /* 0x000000ffff187224 */ /* 0x000fe400078e000a */
[----:B------:R-:W-:-:S07]  /*02a0*/  IMAD.MOV.U32 R25, RZ, RZ, R11 ;  /* 0x000000ffff197224 */ /* 0x000fce00078e000b */
.L_x_1:
[----:B------:R-:W-:Y:S05]  /*02b0*/  BSYNC.RECONVERGENT B0 ;  /* 0x0000000000007941 */ /* 0x000fea0003800200 */
.L_x_0:
[----:B------:R-:W-:Y:S01]  /*02c0*/  UMOV UR8, 0x54442d18 ;  /* 0x54442d1800087882 */ /* 0x000fe20000000000 */
[----:B------:R-:W-:Y:S01]  /*02d0*/  UMOV UR9, 0x400921fb ;  /* 0x400921fb00097882 */ /* 0x000fe20000000000 */
[----:B------:R-:W-:Y:S01]  /*02e0*/  BSSY.RECONVERGENT B0, `(.L_x_2) ;  /* 0x000001c000007945 */ /* 0x000fe20003800200 */
[----:B------:R-:W-:-:S08]  /*02f0*/  DMUL R24, R24, UR8 ;  /* 0x0000000818187c28 */ /* 0x000fd00008000000 */
[----:B------:R-:W-:-:S14]  /*0300*/  DSETP.NEU.AND P0, PT, |R24|, +INF , PT ;  /* 0x7ff000001800742a */ /* 0x000fdc0003f0d200 */
[----:B------:R-:W-:Y:S01]  /*0310*/  @!P0 DMUL R28, RZ, R24 ;  /* 0x00000018ff1c8228 */ /* 0x000fe20000000000 */
[----:B------:R-:W-:Y:S01]  /*0320*/  @!P0 IMAD.MOV.U32 R2, RZ, RZ, RZ ;  /* 0x000000ffff028224 */ /* 0x000fe200078e00ff */
[----:B------:R-:W-:Y:S09]  /*0330*/  @!P0 BRA `(.L_x_3) ;  /* 0x0000000000588947 */ /* 0x000ff20003800000 */
[----:B------:R-:W-:Y:S01]  /*0340*/  UMOV UR8, 0x6dc9c883 ;  /* 0x6dc9c88300087882 */ /* 0x000fe20000000000 */
[----:B------:R-:W-:Y:S01]  /*0350*/  UMOV UR9, 0x3fe45f30 ;  /* 0x3fe45f3000097882 */ /* 0x000fe20000000000 */
[C---:B------:R-:W-:Y:S02]  /*0360*/  DSETP.GE.AND P0, PT, |R24|.reuse, 2.14748364800000000000e+09, PT ;  /* 0x41e000001800742a */ /* 0x040fe40003f06200 */
[----:B------:R-:W-:Y:S01]  /*0370*/  DMUL R8, R24, UR8 ;  /* 0x0000000818087c28 */ /* 0x000fe20008000000 */
[----:B------:R-:W-:Y:S01]  /*0380*/  UMOV UR8, 0x54442d18 ;  /* 0x54442d1800087882 */ /* 0x000fe20000000000 */
[----:B------:R-:W-:-:S04]  /*0390*/  UMOV UR9, 0x3ff921fb ;  /* 0x3ff921fb00097882 */ /* 0x000fc80000000000 */
[----:B------:R-:W0:Y:S08]  /*03a0*/  F2I.F64 R2, R8 ;  /* 0x0000000800027311 */ /* 0x000e300000301100 */
[----:B0-----:R-:W0:Y:S02]  /*03b0*/  I2F.F64 R28, R2 ;  /* 0x00000002001c7312 */ /* 0x001e240000201c00 */
[----:B0-----:R-:W-:Y:S01]  /*03c0*/  DFMA R10, R28, -UR8, R24 ;  /* 0x800000081c0a7c2b */ /* 0x001fe20008000018 */
[----:B------:R-:W-:Y:S01]  /*03d0*/  UMOV UR8, 0x33145c00 ;  /* 0x33145c0000087882 */ /* 0x000fe20000000000 */
[----:B------:R-:W-:-:S06]  /*03e0*/  UMOV UR9, 0x3c91a626 ;  /* 0x3c91a62600097882 */ /* 0x000fcc0000000000 */
[----:B------:R-:W-:Y:S01]  /*03f0*/  DFMA R10, R28, -UR8, R10 ;  /* 0x800000081c0a7c2b */ /* 0x000fe2000800000a */
[----:B------:R-:W-:Y:S01]  /*0400*/  UMOV UR8, 0x252049c0 ;  /* 0x252049c000087882 */ /* 0x000fe20000000000 */
[----:B------:R-:W-:-:S06]  /*0410*/  UMOV UR9, 0x397b839a ;  /* 0x397b839a00097882 */ /* 0x000fcc0000000000 */
[----:B------:R-:W-:Y:S01]  /*0420*/  DFMA R28, R28, -UR8, R10 ;  /* 0x800000081c1c7c2b */ /* 0x000fe2000800000a */
[----:B------:R-:W-:Y:S10]  /*0430*/  @!P0 BRA `(.L_x_3) ;  /* 0x0000000000188947 */ /* 0x000ff40003800000 */
[----:B------:R-:W-:Y:S01]  /*0440*/  IMAD.MOV.U32 R8, RZ, RZ, R24 ;  /* 0x000000ffff087224 */ /* 0x000fe200078e0018 */
[----:B------:R-:W-:Y:S01]  /*0450*/  MOV R14, 0x480 ;  /* 0x00000480000e7802 */ /* 0x000fe20000000f00 */
[----:B------:R-:W-:-:S07]  /*0460*/  IMAD.MOV.U32 R19, RZ, RZ, R25 ;  /* 0x000000ffff137224 */ /* 0x000fce00078e0019 */
[----:B-----5:R-:W-:Y:S05]  /*0470*/  CALL.REL.NOINC `($_Z18calculate_distancePdS_S_i$__internal_trig_reduction_slowpathd) ;  /* 0x0000002000b47944 */ /* 0x020fea0003c00000 */
[----:B------:R-:W-:Y:S02]  /*0480*/  IMAD.MOV.U32 R28, RZ, RZ, R8 ;  /* 0x000000ffff1c7224 */ /* 0x000fe400078e0008 */
[----:B------:R-:W-:-:S07]  /*0490*/  IMAD.MOV.U32 R29, RZ, RZ, R9 ;  /* 0x000000ffff1d7224 */ /* 0x000fce00078e0009 */
.L_x_3:
[----:B------:R-:W-:Y:S05]  /*04a0*/  BSYNC.RECONVERGENT B0 ;  /* 0x0000000000007941 */ /* 0x000fea0003800200 */
.L_x_2:
[----:B------:R-:W0:Y:S01]  /*04b0*/  LDCU.64 UR8, c[0x4][0x18] ;  /* 0x01000300ff0877ac */ /* 0x000e220008000a00 */
[----:B------:R-:W-:-:S05]  /*04c0*/  IMAD.SHL.U32 R8, R2, 0x40, RZ ;  /* 0x0000004002087824 */ /* 0x000fca00078e00ff */
[----:B------:R-:W-:-:S04]  /*04d0*/  LOP3.LUT R8, R8, 0x40, RZ, 0xc0, !PT ;  /* 0x0000004008087812 */ /* 0x000fc800078ec0ff */
[----:B0-----:R-:W-:-:S05]  /*04e0*/  IADD3 R30, P0, PT, R8, UR8, RZ ;  /* 0x00000008081e7c10 */ /* 0x001fca000ff1e0ff */
[----:B------:R-:W-:-:S05]  /*04f0*/  IMAD.X R31, RZ, RZ, UR9, P0 ;  /* 0x00000009ff1f7e24 */ /* 0x000fca00080e06ff */
[----:B------:R-:W2:Y:S04]  /*0500*/  LDG.E.128.CONSTANT R8, desc[UR6][R30.64] ;  /* 0x000000061e087981 */ /* 0x000ea8000c1e9d00 */
[----:B------:R-:W3:Y:S04]  /*0510*/  LDG.E.128.CONSTANT R12, desc[UR6][R30.64+0x10] ;  /* 0x000010061e0c7981 */ /* 0x000ee8000c1e9d00 */
[----:B------:R-:W4:Y:S01]  /*0520*/  LDG.E.128.CONSTANT R16, desc[UR6][R30.64+0x20] ;  /* 0x000020061e107981 */ /* 0x000f22000c1e9d00 */
[----:B------:R-:W-:Y:S01]  /*0530*/  LOP3.LUT R20, R2, 0x1, RZ, 0xc0, !PT ;  /* 0x0000000102147812 */ /* 0x000fe200078ec0ff */
[----:B------:R-:W-:Y:S01]  /*0540*/  IMAD.MOV.U32 R21, RZ, RZ, 0x3da8ff83 ;  /* 0x3da8ff83ff157424 */ /* 0x000fe200078e00ff */
[----:B------:R-:W-:Y:S01]  /*0550*/  DMUL R26, R28, R28 ;  /* 0x0000001c1c1a7228 */ /* 0x000fe20000000000 */
[----:B-----5:R-:W-:-:S02]  /*0560*/  FSETP.GEU.AND P2, PT, |R23|, 6.5827683646048100446e-37, PT ;  /* 0x036000001700780b */ /* 0x020fc40003f4e200 */
[----:B------:R-:W-:Y:S01]  /*0570*/  ISETP.NE.U32.AND P0, PT, R20, 0x1, PT ;  /* 0x000000011400780c */ /* 0x000fe20003f05070 */
[----:B------:R-:W-:-:S03]  /*0580*/  IMAD.MOV.U32 R20, RZ, RZ, 0x20fd8164 ;  /* 0x20fd8164ff147424 */ /* 0x000fc600078e00ff */
[----:B------:R-:W-:Y:S02]  /*0590*/  FSEL R21, -R21, 0.11223486810922622681, !P0 ;  /* 0x3de5db6515157808 */ /* 0x000fe40004000100 */
[----:B------:R-:W-:-:S06]  /*05a0*/  FSEL R20, R20, -8.06006814911005101289e+34, !P0 ;  /* 0xf9785eba14147808 */ /* 0x000fcc0004000000 */
[----:B--2---:R-:W-:-:S08]  /*05b0*/  DFMA R8, R26, R20, R8 ;  /* 0x000000141a08722b */ /* 0x004fd00000000008 */
[----:B------:R-:W-:Y:S01]  /*05c0*/  DFMA R8, R26, R8, R10 ;  /* 0x000000081a08722b */ /* 0x000fe2000000000a */
[----:B------:R-:W-:Y:S02]  /*05d0*/  IMAD.MOV.U32 R10, RZ, RZ, 0x0 ;  /* 0x00000000ff0a7424 */ /* 0x000fe400078e00ff */
[----:B------:R-:W-:-:S05]  /*05e0*/  IMAD.MOV.U32 R11, RZ, RZ, 0x40668000 ;  /* 0x40668000ff0b7424 */ /* 0x000fca00078e00ff */
[----:B---3--:R-:W-:Y:S02]  /*05f0*/  DFMA R12, R26, R8, R12 ;  /* 0x000000081a0c722b */ /* 0x008fe4000000000c */
[----:B------:R-:W0:Y:S01]  /*0600*/  MUFU.RCP64H R9, 180 ;  /* 0x4066800000097908 */ /* 0x000e220000001800 */
[----:B------:R-:W-:-:S05]  /*0610*/  IMAD.MOV.U32 R8, RZ, RZ, 0x1 ;  /* 0x00000001ff087424 */ /* 0x000fca00078e00ff */
[----:B------:R-:W-:-:S08]  /*0620*/  DFMA R12, R26, R12, R14 ;  /* 0x0000000c1a0c722b */ /* 0x000fd0000000000e */
[----:B----4-:R-:W-:Y:S02]  /*0630*/  DFMA R16, R26, R12, R16 ;  /* 0x0000000c1a10722b */ /* 0x010fe40000000010 */
[----:B0-----:R-:W-:-:S06]  /*0640*/  DFMA R12, R8, -R10, 1 ;  /* 0x3ff00000080c742b */ /* 0x001fcc000000080a */
[----:B------:R-:W-:Y:S02]  /*0650*/  DFMA R16, R26, R16, R18 ;  /* 0x000000101a10722b */ /* 0x000fe40000000012 */
[----:B------:R-:W-:-:S06]  /*0660*/  DFMA R12, R12, R12, R12 ;  /* 0x0000000c0c0c722b */ /* 0x000fcc000000000c */
[----:B------:R-:W-:Y:S02]  /*0670*/  DFMA R28, R16, R28, R28 ;  /* 0x0000001c101c722b */ /* 0x000fe4000000001c */
[----:B------:R-:W-:Y:S02]  /*0680*/  DFMA R16, R26, R16, 1 ;  /* 0x3ff000001a10742b */ /* 0x000fe40000000010 */
[----:B------:R-:W-:-:S08]  /*0690*/  DFMA R12, R8, R12, R8 ;  /* 0x0000000c080c722b */ /* 0x000fd00000000008 */
[----:B------:R-:W-:-:S08]  /*06a0*/  DFMA R10, R12, -R10, 1 ;  /* 0x3ff000000c0a742b */ /* 0x000fd0000000080a */
[----:B------:R-:W-:-:S08]  /*06b0*/  DFMA R10, R12, R10, R12 ;  /* 0x0000000a0c0a722b */ /* 0x000fd0000000000c */
[----:B------:R-:W-:-:S08]  /*06c0*/  DMUL R8, R22, R10 ;  /* 0x0000000a16087228 */ /* 0x000fd00000000000 */
[----:B------:R-:W-:-:S08]  /*06d0*/  DFMA R12, R8, -180, R22 ;  /* 0xc0668000080c782b */ /* 0x000fd00000000016 */
[----:B------:R-:W-:Y:S01]  /*06e0*/  DFMA R8, R10, R12, R8 ;  /* 0x0000000c0a08722b */ /* 0x000fe20000000008 */
[----:B------:R-:W-:Y:S02]  /*06f0*/  FSEL R12, R16, R28, !P0 ;  /* 0x0000001c100c7208 */ /* 0x000fe40004000000 */
[----:B------:R-:W-:Y:S02]  /*0700*/  FSEL R13, R17, R29, !P0 ;  /* 0x0000001d110d7208 */ /* 0x000fe40004000000 */
[----:B------:R-:W-:-:S05]  /*0710*/  LOP3.LUT P0, RZ, R2, 0x2, RZ, 0xc0, !PT ;  /* 0x0000000202ff7812 */ /* 0x000fca000780c0ff */
[----:B------:R-:W-:Y:S01]  /*0720*/  FFMA R14, RZ, 3.6015625, R9 ;  /* 0x40668000ff0e7823 */ /* 0x000fe20000000009 */
[----:B------:R-:W-:-:S04]  /*0730*/  DADD R10, RZ, -R12 ;  /* 0x00000000ff0a7229 */ /* 0x000fc8000000080c */
[----:B------:R-:W-:-:S06]  /*0740*/  FSETP.GT.AND P1, PT, |R14|, 1.469367938527859385e-39, PT ;  /* 0x001000000e00780b */ /* 0x000fcc0003f24200 */
[----:B------:R-:W-:Y:S02]  /*0750*/  FSEL R20, R12, R10, !P0 ;  /* 0x0000000a0c147208 */ /* 0x000fe40004000000 */
[----:B------:R-:W-:-:S05]  /*0760*/  FSEL R21, R13, R11, !P0 ;  /* 0x0000000b0d157208 */ /* 0x000fca0004000000 */
[----:B------:R-:W-:Y:S05]  /*0770*/  @P1 BRA P2, `(.L_x_4) ;  /* 0x0000000000181947 */ /* 0x000fea0001000000 */
[----:B------:R-:W-:Y:S01]  /*0780*/  IMAD.MOV.U32 R8, RZ, RZ, R22 ;  /* 0x000000ffff087224 */ /* 0x000fe200078e0016 */
[----:B------:R-:W-:Y:S01]  /*0790*/  MOV R2, 0x7c0 ;  /* 0x000007c000027802 */ /* 0x000fe20000000f00 */
[----:B------:R-:W-:-:S07]  /*07a0*/  IMAD.MOV.U32 R9, RZ, RZ, R23 ;  /* 0x000000ffff097224 */ /* 0x000fce00078e0017 */
[----:B------:R-:W-:Y:S05]  /*07b0*/  CALL.REL.NOINC `($__internal_0_$__cuda_sm20_div_rn_f64_full) ;  /* 0x0000001800607944 */ /* 0x000fea0003c00000 */
[----:B------:R-:W-:Y:S02]  /*07c0*/  IMAD.MOV.U32 R8, RZ, RZ, R10 ;  /* 0x000000ffff087224 */ /* 0x000fe400078e000a */
[----:B------:R-:W-:-:S07]  /*07d0*/  IMAD.MOV.U32 R9, RZ, RZ, R11 ;  /* 0x000000ffff097224 */ /* 0x000fce00078e000b */
.L_x_4:
        /* <DEDUP_REMOVED lines=27> */
[----:B------:R-:W-:Y:S05]  /*0990*/  CALL.REL.NOINC `($_Z18calculate_distancePdS_S_i$__internal_trig_reduction_slowpathd) ;  /* 0x0000001c006c7944 */ /* 0x000fea0003c00000 */
[----:B------:R-:W-:Y:S02]  /*09a0*/  IMAD.MOV.U32 R28, RZ, RZ, R8 ;  /* 0x000000ffff1c7224 */ /* 0x000fe400078e0008 */
[----:B------:R-:W-:-:S07]  /*09b0*/  IMAD.MOV.U32 R29, RZ, RZ, R9 ;  /* 0x000000ffff1d7224 */ /* 0x000fce00078e0009 */
.L_x_6:
[----:B------:R-:W-:Y:S05]  /*09c0*/  BSYNC.RECONVERGENT B0 ;  /* 0x0000000000007941 */ /* 0x000fea0003800200 */
.L_x_5:
[----:B------:R-:W0:Y:S01]  /*09d0*/  LDCU.64 UR8, c[0x4][0x18] ;  /* 0x01000300ff0877ac */ /* 0x000e220008000a00 */
[----:B------:R-:W-:-:S05]  /*09e0*/  IMAD.SHL.U32 R8, R2, 0x40, RZ ;  /* 0x0000004002087824 */ /* 0x000fca00078e00ff */
[----:B------:R-:W-:-:S04]  /*09f0*/  LOP3.LUT R8, R8, 0x40, RZ, 0xc0, !PT ;  /* 0x0000004008087812 */ /* 0x000fc800078ec0ff */
[----:B0-----:R-:W-:-:S05]  /*0a00*/  IADD3 R30, P0, PT, R8, UR8, RZ ;  /* 0x00000008081e7c10 */ /* 0x001fca000ff1e0ff */
[----:B------:R-:W-:-:S05]  /*0a10*/  IMAD.X R31, RZ, RZ, UR9, P0 ;  /* 0x00000009ff1f7e24 */ /* 0x000fca00080e06ff */
[----:B------:R-:W2:Y:S01]  /*0a20*/  LDG.E.128.CONSTANT R8, desc[UR6][R30.64] ;  /* 0x000000061e087981 */ /* 0x000ea2000c1e9d00 */
[----:B------:R-:W-:Y:S01]  /*0a30*/  LOP3.LUT R12, R2, 0x1, RZ, 0xc0, !PT ;  /* 0x00000001020c7812 */ /* 0x000fe200078ec0ff */
[----:B------:R-:W-:Y:S01]  /*0a40*/  IMAD.MOV.U32 R13, RZ, RZ, 0x20fd8164 ;  /* 0x20fd8164ff0d7424 */ /* 0x000fe200078e00ff */
[----:B------:R-:W-:Y:S01]  /*0a50*/  DMUL R26, R28, R28 ;  /* 0x0000001c1c1a7228 */ /* 0x000fe20000000000 */
[----:B------:R-:W-:Y:S01]  /*0a60*/  IMAD.MOV.U32 R14, RZ, RZ, 0x3da8ff83 ;  /* 0x3da8ff83ff0e7424 */ /* 0x000fe200078e00ff */
[----:B------:R-:W-:Y:S01]  /*0a70*/  ISETP.NE.U32.AND P0, PT, R12, 0x1, PT ;  /* 0x000000010c00780c */ /* 0x000fe20003f05070 */
[----:B------:R-:W3:Y:S03]  /*0a80*/  LDG.E.128.CONSTANT R16, desc[UR6][R30.64+0x20] ;  /* 0x000020061e107981 */ /* 0x000ee6000c1e9d00 */
[----:B------:R-:W-:Y:S02]  /*0a90*/  FSEL R12, R13, -8.06006814911005101289e+34, !P0 ;  /* 0xf9785eba0d0c7808 */ /* 0x000fe40004000000 */
[----:B------:R-:W-:-:S06]  /*0aa0*/  FSEL R13, -R14, 0.11223486810922622681, !P0 ;  /* 0x3de5db650e0d7808 */ /* 0x000fcc0004000100 */
[C---:B--2---:R-:W-:Y:S01]  /*0ab0*/  DFMA R8, R26.reuse, R12, R8 ;  /* 0x0000000c1a08722b */ /* 0x044fe20000000008 */
[----:B------:R-:W2:Y:S07]  /*0ac0*/  LDG.E.128.CONSTANT R12, desc[UR6][R30.64+0x10] ;  /* 0x000010061e0c7981 */ /* 0x000eae000c1e9d00 */
[----:B------:R-:W-:Y:S02]  /*0ad0*/  DFMA R8, R26, R8, R10 ;  /* 0x000000081a08722b */ /* 0x000fe4000000000a */
[----:B------:R-:W-:Y:S01]  /*0ae0*/  DSETP.NEU.AND P1, PT, |R24|, +INF , PT ;  /* 0x7ff000001800742a */ /* 0x000fe20003f2d200 */
[----:B------:R-:W-:Y:S05]  /*0af0*/  BSSY.RECONVERGENT B0, `(.L_x_7) ;  /* 0x000002a000007945 */ /* 0x000fea0003800200 */
[----:B--2---:R-:W-:-:S08]  /*0b00*/  DFMA R8, R26, R8, R12 ;  /* 0x000000081a08722b */ /* 0x004fd0000000000c */
[----:B------:R-:W-:-:S08]  /*0b10*/  DFMA R8, R26, R8, R14 ;  /* 0x000000081a08722b */ /* 0x000fd0000000000e */
[----:B---3--:R-:W-:-:S08]  /*0b20*/  DFMA R8, R26, R8, R16 ;  /* 0x000000081a08722b */ /* 0x008fd00000000010 */
[----:B------:R-:W-:-:S08]  /*0b30*/  DFMA R8, R26, R8, R18 ;  /* 0x000000081a08722b */ /* 0x000fd00000000012 */
[----:B------:R-:W-:Y:S02]  /*0b40*/  DFMA R28, R8, R28, R28 ;  /* 0x0000001c081c722b */ /* 0x000fe4000000001c */
[----:B------:R-:W-:-:S10]  /*0b50*/  DFMA R8, R26, R8, 1 ;  /* 0x3ff000001a08742b */ /* 0x000fd40000000008 */
[----:B------:R-:W-:Y:S02]  /*0b60*/  FSEL R10, R8, R28, !P0 ;  /* 0x0000001c080a7208 */ /* 0x000fe40004000000 */
[----:B------:R-:W-:-:S06]  /*0b70*/  FSEL R11, R9, R29, !P0 ;  /* 0x0000001d090b7208 */ /* 0x000fcc0004000000 */
[----:B------:R-:W-:Y:S01]  /*0b80*/  DADD R8, RZ, -R10 ;  /* 0x00000000ff087229 */ /* 0x000fe2000000080a */
[----:B------:R-:W-:Y:S01]  /*0b90*/  LOP3.LUT P0, RZ, R2, 0x2, RZ, 0xc0, !PT ;  /* 0x0000000202ff7812 */ /* 0x000fe2000780c0ff */
[----:B------:R-:W-:-:S08]  /*0ba0*/  @!P1 DMUL R26, RZ, R24 ;  /* 0x00000018ff1a9228 */ /* 0x000fd00000000000 */
[----:B------:R-:W-:Y:S02]  /*0bb0*/  FSEL R8, R10, R8, !P0 ;  /* 0x000000080a087208 */ /* 0x000fe40004000000 */
[----:B------:R-:W-:Y:S01]  /*0bc0*/  FSEL R9, R11, R9, !P0 ;  /* 0x000000090b097208 */ /* 0x000fe20004000000 */
[----:B------:R-:W-:-:S05]  /*0bd0*/  @!P1 IMAD.MOV.U32 R2, RZ, RZ, 0x1 ;  /* 0x00000001ff029424 */ /* 0x000fca00078e00ff */
[----:B------:R-:W-:Y:S01]  /*0be0*/  DMUL R20, R20, R8 ;  /* 0x0000000814147228 */ /* 0x000fe20000000000 */
[----:B------:R-:W-:Y:S10]  /*0bf0*/  @!P1 BRA `(.L_x_8) ;  /* 0x0000000000649947 */ /* 0x000ff40003800000 */
[----:B------:R-:W-:Y:S01]  /*0c00*/  UMOV UR8, 0x6dc9c883 ;  /* 0x6dc9c88300087882 */ /* 0x000fe20000000000 */
[----:B------:R-:W-:Y:S01]  /*0c10*/  UMOV UR9, 0x3fe45f30 ;  /* 0x3fe45f3000097882 */ /* 0x000fe20000000000 */
[C---:B------:R-:W-:Y:S01]  /*0c20*/  DSETP.GE.AND P0, PT, |R24|.reuse, 2.14748364800000000000e+09, PT ;  /* 0x41e000001800742a */ /* 0x040fe20003f06200 */
[----:B------:R-:W-:Y:S01]  /*0c30*/  BSSY.RECONVERGENT B1, `(.L_x_9) ;  /* 0x0000014000017945 */ /* 0x000fe20003800200 */
        /* <DEDUP_REMOVED lines=19> */
.L_x_10:
[----:B------:R-:W-:Y:S05]  /*0d70*/  BSYNC.RECONVERGENT B1 ;  /* 0x0000000000017941 */ /* 0x000fea0003800200 */
.L_x_9:
[----:B------:R-:W-:-:S07]  /*0d80*/  VIADD R2, R2, 0x1 ;  /* 0x0000000102027836 */ /* 0x000fce0000000000 */
.L_x_8:
[----:B------:R-:W-:Y:S05]  /*0d90*/  BSYNC.RECONVERGENT B0 ;  /* 0x0000000000007941 */ /* 0x000fea0003800200 */
.L_x_7:
        /* <DEDUP_REMOVED lines=11> */
[----:B------:R-:W-:Y:S01]  /*0e50*/  BSSY.RECONVERGENT B0, `(.L_x_11) ;  /* 0x0000030000007945 */ /* 0x000fe20003800200 */
[----:B------:R-:W-:Y:S01]  /*0e60*/  ISETP.NE.U32.AND P0, PT, R24, 0x1, PT ;  /* 0x000000011800780c */ /* 0x000fe20003f05070 */
[----:B------:R-:W-:Y:S01]  /*0e70*/  IMAD.MOV.U32 R24, RZ, RZ, 0x20fd8164 ;  /* 0x20fd8164ff187424 */ /* 0x000fe200078e00ff */
[----:B------:R-:W-:-:S02]  /*0e80*/  DSETP.NEU.AND P1, PT, |R22|, +INF , PT ;  /* 0x7ff000001600742a */ /* 0x000fc40003f2d200 */
[----:B------:R-:W-:Y:S02]  /*0e90*/  FSEL R25, -R25, 0.11223486810922622681, !P0 ;  /* 0x3de5db6519197808 */ /* 0x000fe40004000100 */
[----:B------:R-:W-:-:S06]  /*0ea0*/  FSEL R24, R24, -8.06006814911005101289e+34, !P0 ;  /* 0xf9785eba18187808 */ /* 0x000fcc0004000000 */
[----:B--2---:R-:W-:-:S08]  /*0eb0*/  DFMA R8, R28, R24, R8 ;  /* 0x000000181c08722b */ /* 0x004fd00000000008 */
[----:B------:R-:W-:-:S08]  /*0ec0*/  DFMA R8, R28, R8, R10 ;  /* 0x000000081c08722b */ /* 0x000fd0000000000a */
[----:B---3--:R-:W-:-:S08]  /*0ed0*/  DFMA R8, R28, R8, R12 ;  /* 0x000000081c08722b */ /* 0x008fd0000000000c */
[----:B------:R-:W-:-:S08]  /*0ee0*/  DFMA R8, R28, R8, R14 ;  /* 0x000000081c08722b */ /* 0x000fd0000000000e */
[----:B----4-:R-:W-:-:S08]  /*0ef0*/  DFMA R8, R28, R8, R16 ;  /* 0x000000081c08722b */ /* 0x010fd00000000010 */
[----:B------:R-:W-:-:S08]  /*0f00*/  DFMA R8, R28, R8, R18 ;  /* 0x000000081c08722b */ /* 0x000fd00000000012 */
[----:B------:R-:W-:Y:S02]  /*0f10*/  DFMA R26, R8, R26, R26 ;  /* 0x0000001a081a722b */ /* 0x000fe4000000001a */
[----:B------:R-:W-:-:S10]  /*0f20*/  DFMA R8, R28, R8, 1 ;  /* 0x3ff000001c08742b */ /* 0x000fd40000000008 */
[----:B------:R-:W-:Y:S02]  /*0f30*/  FSEL R10, R8, R26, !P0 ;  /* 0x0000001a080a7208 */ /* 0x000fe40004000000 */
[----:B------:R-:W-:Y:S01]  /*0f40*/  FSEL R11, R9, R27, !P0 ;  /* 0x0000001b090b7208 */ /* 0x000fe20004000000 */
[----:B------:R-:W-:Y:S01]  /*0f50*/  @!P1 DMUL R26, RZ, R22 ;  /* 0x00000016ff1a9228 */ /* 0x000fe20000000000 */
[----:B------:R-:W-:Y:S01]  /*0f60*/  LOP3.LUT P0, RZ, R2, 0x2, RZ, 0xc0, !PT ;  /* 0x0000000202ff7812 */ /* 0x000fe2000780c0ff */
[----:B------:R-:W-:-:S03]  /*0f70*/  @!P1 IMAD.MOV.U32 R2, RZ, RZ, 0x1 ;  /* 0x00000001ff029424 */ /* 0x000fc600078e00ff */
[----:B------:R-:W-:-:S10]  /*0f80*/  DADD R8, RZ, -R10 ;  /* 0x00000000ff087229 */ /* 0x000fd4000000080a */
[----:B------:R-:W-:Y:S02]  /*0f90*/  FSEL R24, R10, R8, !P0 ;  /* 0x000000080a187208 */ /* 0x000fe40004000000 */
[----:B------:R-:W-:Y:S01]  /*0fa0*/  FSEL R25, R11, R9, !P0 ;  /* 0x000000090b197208 */ /* 0x000fe20004000000 */
[----:B------:R-:W-:Y:S06]  /*0fb0*/  @!P1 BRA `(.L_x_12) ;  /* 0x0000000000649947 */ /* 0x000fec0003800000 */
        /* <DEDUP_REMOVED lines=23> */
.L_x_14:
[----:B------:R-:W-:Y:S05]  /*1130*/  BSYNC.RECONVERGENT B1 ;  /* 0x0000000000017941 */ /* 0x000fea0003800200 */
.L_x_13:
[----:B------:R-:W-:-:S07]  /*1140*/  VIADD R2, R2, 0x1 ;  /* 0x0000000102027836 */ /* 0x000fce0000000000 */
.L_x_12:
[----:B------:R-:W-:Y:S05]  /*1150*/  BSYNC.RECONVERGENT B0 ;  /* 0x0000000000007941 */ /* 0x000fea0003800200 */
.L_x_11:
        /* <DEDUP_REMOVED lines=14> */
[----:B------:R-:W-:-:S02]  /*1240*/  DADD R6, R6, -R4 ;  /* 0x0000000006067229 */ /* 0x000fc40000000804 */
[----:B------:R-:W-:Y:S02]  /*1250*/  FSEL R23, -R23, 0.11223486810922622681, !P0 ;  /* 0x3de5db6517177808 */ /* 0x000fe40004000100 */
[----:B------:R-:W-:-:S06]  /*1260*/  FSEL R22, R22, -8.06006814911005101289e+34, !P0 ;  /* 0xf9785eba16167808 */ /* 0x000fcc0004000000 */
[----:B------:R-:W-:Y:S01]  /*1270*/  FSETP.GEU.AND P1, PT, |R7|, 6.5827683646048100446e-37, PT ;  /* 0x036000000700780b */ /* 0x000fe20003f2e200 */
        /* <DEDUP_REMOVED lines=15> */
[----:B------:R-:W-:Y:S01]  /*1370*/  DFMA R10, R8, -R10, 1 ;  /* 0x3ff00000080a742b */ /* 0x000fe2000000080a */
[----:B------:R-:W-:Y:S02]  /*1380*/  FSEL R12, R16, R26, !P0 ;  /* 0x0000001a100c7208 */ /* 0x000fe40004000000 */
[----:B------:R-:W-:Y:S02]  /*1390*/  FSEL R13, R17, R27, !P0 ;  /* 0x0000001b110d7208 */ /* 0x000fe40004000000 */
[----:B------:R-:W-:-:S03]  /*13a0*/  LOP3.LUT P0, RZ, R2, 0x2, RZ, 0xc0, !PT ;  /* 0x0000000202ff7812 */ /* 0x000fc6000780c0ff */
[----:B------:R-:W-:-:S08]  /*13b0*/  DFMA R4, R8, R10, R8 ;  /* 0x0000000a0804722b */ /* 0x000fd00000000008 */
[----:B------:R-:W-:-:S08]  /*13c0*/  DMUL R8, R4, R6 ;  /* 0x0000000604087228 */ /* 0x000fd00000000000 */
[----:B------:R-:W-:-:S08]  /*13d0*/  DFMA R10, R8, -180, R6 ;  /* 0xc0668000080a782b */ /* 0x000fd00000000006 */
[----:B------:R-:W-:Y:S02]  /*13e0*/  DFMA R4, R4, R10, R8 ;  /* 0x0000000a0404722b */ /* 0x000fe40000000008 */
[----:B------:R-:W-:-:S08]  /*13f0*/  DADD R8, RZ, -R12 ;  /* 0x00000000ff087229 */ /* 0x000fd0000000080c */
[----:B------:R-:W-:Y:S02]  /*1400*/  FFMA R2, RZ, 3.6015625, R5 ;  /* 0x40668000ff027823 */ /* 0x000fe40000000005 */
[----:B------:R-:W-:Y:S02]  /*1410*/  FSEL R8, R12, R8, !P0 ;  /* 0x000000080c087208 */ /* 0x000fe40004000000 */
[----:B------:R-:W-:Y:S02]  /*1420*/  FSEL R9, R13, R9, !P0 ;  /* 0x000000090d097208 */ /* 0x000fe40004000000 */
[----:B------:R-:W-:-:S04]  /*1430*/  FSETP.GT.AND P0, PT, |R2|, 1.469367938527859385e-39, PT ;  /* 0x001000000200780b */ /* 0x000fc80003f04200 */
[----:B------:R-:W-:-:S09]  /*1440*/  DMUL R24, R24, R8 ;  /* 0x0000000818187228 */ /* 0x000fd20000000000 */
[----:B------:R-:W-:Y:S05]  /*1450*/  @P0 BRA P1, `(.L_x_16) ;  /* 0x0000000000180947 */ /* 0x000fea0000800000 */
[----:B------:R-:W-:Y:S01]  /*1460*/  IMAD.MOV.U32 R8, RZ, RZ, R6 ;  /* 0x000000ffff087224 */ /* 0x000fe200078e0006 */
[----:B------:R-:W-:Y:S01]  /*1470*/  MOV R2, 0x14a0 ;  /* 0x000014a000027802 */ /* 0x000fe20000000f00 */
[----:B------:R-:W-:-:S07]  /*1480*/  IMAD.MOV.U32 R9, RZ, RZ, R7 ;  /* 0x000000ffff097224 */ /* 0x000fce00078e0007 */
[----:B------:R-:W-:Y:S05]  /*1490*/  CALL.REL.NOINC `($__internal_0_$__cuda_sm20_div_rn_f64_full) ;  /* 0x0000000c00287944 */ /* 0x000fea0003c00000 */
[----:B------:R-:W-:Y:S02]  /*14a0*/  IMAD.MOV.U32 R4, RZ, RZ, R10 ;  /* 0x000000ffff047224 */ /* 0x000fe400078e000a */
[----:B------:R-:W-:-:S07]  /*14b0*/  IMAD.MOV.U32 R5, RZ, RZ, R11 ;  /* 0x000000ffff057224 */ /* 0x000fce00078e000b */
.L_x_16:
[----:B------:R-:W-:Y:S05]  /*14c0*/  BSYNC.RECONVERGENT B0 ;  /* 0x0000000000007941 */ /* 0x000fea0003800200 */
.L_x_15:
[----:B------:R-:W-:Y:S01]  /*14d0*/  UMOV UR4, 0x54442d18 ;  /* 0x54442d1800047882 */ /* 0x000fe20000000000 */
[----:B------:R-:W-:Y:S01]  /*14e0*/  UMOV UR5, 0x400921fb ;  /* 0x400921fb00057882 */ /* 0x000fe20000000000 */
[----:B------:R-:W-:Y:S01]  /*14f0*/  BSSY.RECONVERGENT B0, `(.L_x_17) ;  /* 0x000001f000007945 */ /* 0x000fe20003800200 */
[----:B------:R-:W-:-:S08]  /*1500*/  DMUL R18, R4, UR4 ;  /* 0x0000000404127c28 */ /* 0x000fd00008000000 */
[----:B------:R-:W-:-:S14]  /*1510*/  DSETP.NEU.AND P0, PT, |R18|, +INF , PT ;  /* 0x7ff000001200742a */ /* 0x000fdc0003f0d200 */
[----:B------:R-:W-:Y:S01]  /*1520*/  @!P0 DMUL R2, RZ, R18 ;  /* 0x00000012ff028228 */ /* 0x000fe20000000000 */
[----:B------:R-:W-:Y:S01]  /*1530*/  @!P0 IMAD.MOV.U32 R16, RZ, RZ, 0x1 ;  /* 0x00000001ff108424 */ /* 0x000fe200078e00ff */
[----:B------:R-:W-:Y:S09]  /*1540*/  @!P0 BRA `(.L_x_18) ;  /* 0x0000000000648947 */ /* 0x000ff20003800000 */
[----:B------:R-:W-:Y:S01]  /*1550*/  UMOV UR4, 0x6dc9c883 ;  /* 0x6dc9c88300047882 */ /* 0x000fe20000000000 */
[----:B------:R-:W-:Y:S01]  /*1560*/  UMOV UR5, 0x3fe45f30 ;  /* 0x3fe45f3000057882 */ /* 0x000fe20000000000 */
[C---:B------:R-:W-:Y:S01]  /*1570*/  DSETP.GE.AND P0, PT, |R18|.reuse, 2.14748364800000000000e+09, PT ;  /* 0x41e000001200742a */ /* 0x040fe20003f06200 */
[----:B------:R-:W-:Y:S01]  /*1580*/  BSSY.RECONVERGENT B1, `(.L_x_19) ;  /* 0x0000014000017945 */ /* 0x000fe20003800200 */
[----:B------:R-:W-:Y:S01]  /*1590*/  DMUL R4, R18, UR4 ;  /* 0x0000000412047c28 */ /* 0x000fe20008000000 */
[----:B------:R-:W-:Y:S01]  /*15a0*/  UMOV UR4, 0x54442d18 ;  /* 0x54442d1800047882 */ /* 0x000fe20000000000 */
[----:B------:R-:W-:-:S08]  /*15b0*/  UMOV UR5, 0x3ff921fb ;  /* 0x3ff921fb00057882 */ /* 0x000fd00000000000 */
        /* <DEDUP_REMOVED lines=11> */
[----:B------:R-:W-:-:S07]  /*1670*/  MOV R14, 0x1690 ;  /* 0x00001690000e7802 */ /* 0x000fce0000000f00 */
[----:B------:R-:W-:Y:S05]  /*1680*/  CALL.REL.NOINC `($_Z18calculate_distancePdS_S_i$__internal_trig_reduction_slowpathd) ;  /* 0x0000001000307944 */ /* 0x000fea0003c00000 */
[----:B------:R-:W-:Y:S02]  /*1690*/  IMAD.MOV.U32 R4, RZ, RZ, R2 ;  /* 0x000000ffff047224 */ /* 0x000fe400078e0002 */
[----:B------:R-:W-:Y:S02]  /*16a0*/  IMAD.MOV.U32 R2, RZ, RZ, R8 ;  /* 0x000000ffff027224 */ /* 0x000fe400078e0008 */
[----:B------:R-:W-:-:S07]  /*16b0*/  IMAD.MOV.U32 R3, RZ, RZ, R9 ;  /* 0x000000ffff037224 */ /* 0x000fce00078e0009 */
.L_x_20:
[----:B------:R-:W-:Y:S05]  /*16c0*/  BSYNC.RECONVERGENT B1 ;  /* 0x0000000000017941 */ /* 0x000fea0003800200 */
.L_x_19:
[----:B------:R-:W-:-:S07]  /*16d0*/  VIADD R16, R4, 0x1 ;  /* 0x0000000104107836 */ /* 0x000fce0000000000 */
.L_x_18:
[----:B------:R-:W-:Y:S05]  /*16e0*/  BSYNC.RECONVERGENT B0 ;  /* 0x0000000000007941 */ /* 0x000fea0003800200 */
.L_x_17:
        /* <DEDUP_REMOVED lines=13> */
[----:B------:R-:W-:-:S03]  /*17c0*/  IMAD.MOV.U32 R17, RZ, RZ, 0x3da8ff83 ;  /* 0x3da8ff83ff117424 */ /* 0x000fc600078e00ff */
[----:B------:R-:W-:Y:S02]  /*17d0*/  FSEL R26, R26, -8.06006814911005101289e+34, !P0 ;  /* 0xf9785eba1a1a7808 */ /* 0x000fe40004000000 */
[----:B------:R-:W-:-:S06]  /*17e0*/  FSEL R27, -R17, 0.11223486810922622681, !P0 ;  /* 0x3de5db65111b7808 */ /* 0x000fcc0004000100 */
        /* <DEDUP_REMOVED lines=9> */
[----:B------:R-:W-:Y:S02]  /*1880*/  FSEL R5, R5, R3, !P0 ;  /* 0x0000000305057208 */ /* 0x000fe40004000000 */
[----:B------:R-:W-:-:S04]  /*1890*/  LOP3.LUT P0, RZ, R16, 0x2, RZ, 0xc0, !PT ;  /* 0x0000000210ff7812 */ /* 0x000fc8000780c0ff */
[----:B------:R-:W-:-:S10]  /*18a0*/  DADD R2, RZ, -R4 ;  /* 0x00000000ff027229 */ /* 0x000fd40000000804 */
[----:B------:R-:W-:Y:S02]  /*18b0*/  FSEL R2, R4, R2, !P0 ;  /* 0x0000000204027208 */ /* 0x000fe40004000000 */
[----:B------:R-:W-:-:S06]  /*18c0*/  FSEL R3, R5, R3, !P0 ;  /* 0x0000000305037208 */ /* 0x000fcc0004000000 */
[----:B------:R-:W-:-:S08]  /*18d0*/  DFMA R20, R24, R2, R20 ;  /* 0x000000021814722b */ /* 0x000fd00000000014 */
[----:B------:R-:W-:-:S10]  /*18e0*/  DADD R2, -RZ, |R20| ;  /* 0x00000000ff027229 */ /* 0x000fd40000000514 */
[----:B------:R-:W-:-:S13]  /*18f0*/  ISETP.GT.AND P0, PT, R3, 0x3fe26665, PT ;  /* 0x3fe266650300780c */ /* 0x000fda0003f04270 */
[----:B------:R-:W-:Y:S05]  /*1900*/  @P0 BRA `(.L_x_22) ;  /* 0x0000000000d40947 */ /* 0x000fea0003800000 */
[----:B------:R-:W-:Y:S01]  /*1910*/  DMUL R2, R20, R20 ;  /* 0x0000001414027228 */ /* 0x000fe20000000000 */
[----:B------:R-:W-:Y:S01]  /*1920*/  IMAD.MOV.U32 R4, RZ, RZ, 0x180754af ;  /* 0x180754afff047424 */ /* 0x000fe200078e00ff */
[----:B------:R-:W-:Y:S01]  /*1930*/  UMOV UR4, 0xdc1895e9 ;  /* 0xdc1895e900047882 */ /* 0x000fe20000000000 */
[----:B------:R-:W-:Y:S01]  /*1940*/  IMAD.MOV.U32 R5, RZ, RZ, 0x3fb3823b ;  /* 0x3fb3823bff057424 */ /* 0x000fe200078e00ff */
[----:B------:R-:W-:Y:S01]  /*1950*/  UMOV UR5, 0x3fb0066b ;  /* 0x3fb0066b00057882 */ /* 0x000fe20000000000 */
[----:B------:R-:W-:-:S04]  /*1960*/  ISETP.GT.AND P0, PT, R21, -0x1, PT ;  /* 0xffffffff1500780c */ /* 0x000fc80003f04270 */
[----:B------:R-:W-:Y:S01]  /*1970*/  DFMA R4, R2, UR4, -R4 ;  /* 0x0000000402047c2b */ /* 0x000fe20008000804 */
[----:B------:R-:W-:Y:S01]  /*1980*/  UMOV UR4, 0xcc2f79ae ;  /* 0xcc2f79ae00047882 */ /* 0x000fe20000000000 */
[----:B------:R-:W-:-:S06]  /*1990*/  UMOV UR5, 0x3fb11e52 ;  /* 0x3fb11e5200057882 */ /* 0x000fcc0000000000 */
[----:B------:R-:W-:Y:S01]  /*19a0*/  DFMA R4, R2, R4, UR4 ;  /* 0x0000000402047e2b */ /* 0x000fe20008000004 */
[----:B------:R-:W-:Y:S01]  /*19b0*/  UMOV UR4, 0x3526861b ;  /* 0x3526861b00047882 */ /* 0x000fe20000000000 */
[----:B------:R-:W-:-:S06]  /*19c0*/  UMOV UR5, 0x3f924eaf ;  /* 0x3f924eaf00057882 */ /* 0x000fcc0000000000 */
[----:B------:R-:W-:Y:S01]  /*19d0*/  DFMA R4, R2, R4, -UR4 ;  /* 0x8000000402047e2b */ /* 0x000fe20008000004 */
[----:B------:R-:W-:Y:S01]  /*19e0*/  UMOV UR4, 0xa31e6cb7 ;  /* 0xa31e6cb700047882 */ /* 0x000fe20000000000 */
[----:B------:R-:W-:-:S06]  /*19f0*/  UMOV UR5, 0x3f91df02 ;  /* 0x3f91df0200057882 */ /* 0x000fcc0000000000 */
[----:B------:R-:W-:Y:S01]  /*1a00*/  DFMA R4, R2, R4, UR4 ;  /* 0x0000000402047e2b */ /* 0x000fe20008000004 */
        /* <DEDUP_REMOVED lines=26> */
[----:B------:R-:W-:Y:S01]  /*1bb0*/  DMUL R4, R2, R4 ;  /* 0x0000000402047228 */ /* 0x000fe20000000000 */
[----:B------:R-:W-:Y:S02]  /*1bc0*/  @!P0 IMAD.MOV.U32 R2, RZ, RZ, 0x33145c07 ;  /* 0x33145c07ff028424 */ /* 0x000fe400078e00ff */
[----:B------:R-:W-:-:S05]  /*1bd0*/  @!P0 IMAD.MOV.U32 R3, RZ, RZ, 0x3c91a626 ;  /* 0x3c91a626ff038424 */ /* 0x000fca00078e00ff */
[----:B------:R-:W-:Y:S01]  /*1be0*/  DFMA R20, |R20|, R4, |R20| ;  /* 0x000000041414722b */ /* 0x000fe20000000614 */
[----:B------:R-:W-:Y:S02]  /*1bf0*/  @P0 IMAD.MOV.U32 R4, RZ, RZ, 0x33145c07 ;  /* 0x33145c07ff040424 */ /* 0x000fe400078e00ff */
[----:B------:R-:W-:-:S05]  /*1c00*/  @P0 IMAD.MOV.U32 R5, RZ, RZ, 0x3c91a626 ;  /* 0x3c91a626ff050424 */ /* 0x000fca00078e00ff */
[C---:B------:R-:W-:Y:S02]  /*1c10*/  @!P0 DADD R2, R20.reuse, R2 ;  /* 0x0000000014028229 */ /* 0x040fe40000000002 */
[----:B------:R-:W-:-:S06]  /*1c20*/  @P0 DADD R4, R20, -R4 ;  /* 0x0000000014040229 */ /* 0x000fcc0000000804 */
[----:B------:R-:W-:Y:S02]  /*1c30*/  @!P0 DADD R2, R2, UR4 ;  /* 0x0000000402028e29 */ /* 0x000fe40008000000 */
[----:B------:R-:W-:Y:S01]  /*1c40*/  @P0 DADD R2, -R4, UR4 ;  /* 0x0000000404020e29 */ /* 0x000fe20008000100 */
[----:B------:R-:W-:Y:S10]  /*1c50*/  BRA `(.L_x_23) ;  /* 0x0000000400207947 */ /* 0x000ff40003800000 */
.L_x_22:
[----:B------:R-:W-:Y:S01]  /*1c60*/  DADD R2, -|R20|, 1 ;  /* 0x3ff0000014027429 */ /* 0x000fe20000000300 */
[----:B------:R-:W-:Y:S01]  /*1c70*/  IMAD.MOV.U32 R4, RZ, RZ, 0x66faac4b ;  /* 0x66faac4bff047424 */ /* 0x000fe200078e00ff */
[----:B------:R-:W-:Y:S01]  /*1c80*/  UMOV UR4, 0x71155f70 ;  /* 0x71155f7000047882 */ /* 0x000fe20000000000 */
[----:B------:R-:W-:Y:S01]  /*1c90*/  IMAD.MOV.U32 R5, RZ, RZ, 0x3ebac2fe ;  /* 0x3ebac2feff057424 */ /* 0x000fe200078e00ff */
[----:B------:R-:W-:-:S05]  /*1ca0*/  UMOV UR5, 0x3ec715b3 ;  /* 0x3ec715b300057882 */ /* 0x000fca0000000000 */
[----:B------:R-:W-:Y:S01]  /*1cb0*/  DFMA R4, R2, UR4, -R4 ;  /* 0x0000000402047c2b */ /* 0x000fe20008000804 */
[----:B------:R-:W-:Y:S01]  /*1cc0*/  UMOV UR4, 0x8efcd9b8 ;  /* 0x8efcd9b800047882 */ /* 0x000fe20000000000 */
[----:B------:R-:W-:Y:S01]  /*1cd0*/  UMOV UR5, 0x3ed9a9b8 ;  /* 0x3ed9a9b800057882 */ /* 0x000fe20000000000 */
[----:B------:R-:W-:-:S05]  /*1ce0*/  ISETP.GE.AND P0, PT, R3, 0x1, PT ;  /* 0x000000010300780c */ /* 0x000fca0003f06270 */
[----:B------:R-:W-:Y:S01]  /*1cf0*/  DFMA R4, R2, R4, UR4 ;  /* 0x0000000402047e2b */ /* 0x000fe20008000004 */
[----:B------:R-:W-:Y:S01]  /*1d00*/  UMOV UR4, 0xa8a0c4c3 ;  /* 0xa8a0c4c300047882 */ /* 0x000fe20000000000 */
[----:B------:R-:W-:-:S06]  /*1d10*/  UMOV UR5, 0x3edd0f40 ;  /* 0x3edd0f4000057882 */ /* 0x000fcc0000000000 */
[----:B------:R-:W-:Y:S01]  /*1d20*/  DFMA R6, R2, R4, UR4 ;  /* 0x0000000402067e2b */ /* 0x000fe20008000004 */
[----:B------:R-:W-:Y:S01]  /*1d30*/  UMOV UR4, 0xfa9e0e1f ;  /* 0xfa9e0e1f00047882 */ /* 0x000fe20000000000 */
[----:B------:R-:W-:Y:S01]  /*1d40*/  UMOV UR5, 0x3ef46d4c ;  /* 0x3ef46d4c00057882 */ /* 0x000fe20000000000 */
[----:B------:R-:W-:Y:S02]  /*1d50*/  VIADD R5, R3, 0xfff00000 ;  /* 0xfff0000003057836 */ /* 0x000fe40000000000 */
[----:B------:R-:W-:-:S03]  /*1d60*/  IMAD.MOV.U32 R4, RZ, RZ, R2 ;  /* 0x000000ffff047224 */ /* 0x000fc600078e0002 */
[----:B------:R-:W-:Y:S01]  /*1d70*/  DFMA R8, R2, R6, UR4 ;  /* 0x0000000402087e2b */ /* 0x000fe20008000006 */
[----:B------:R-:W-:Y:S01]  /*1d80*/  UMOV UR4, 0x8d1e2422 ;  /* 0x8d1e242200047882 */ /* 0x000fe20000000000 */
[----:B------:R-:W-:Y:S01]  /*1d90*/  UMOV UR5, 0x3f079c16 ;  /* 0x3f079c1600057882 */ /* 0x000fe20000000000 */
[----:B------:R-:W0:Y:S01]  /*1da0*/  MUFU.RSQ64H R7, R5 ;  /* 0x0000000500077308 */ /* 0x000e220000001c00 */
[----:B------:R-:W-:-:S04]  /*1db0*/  IMAD.MOV.U32 R6, RZ, RZ, RZ ;  /* 0x000000ffff067224 */ /* 0x000fc800078e00ff */
[----:B------:R-:W-:Y:S01]  /*1dc0*/  DFMA R8, R2, R8, UR4 ;  /* 0x0000000402087e2b */ /* 0x000fe20008000008 */
[----:B------:R-:W-:Y:S01]  /*1dd0*/  UMOV UR4, 0xc3bca540 ;  /* 0xc3bca54000047882 */ /* 0x000fe20000000000 */
[----:B------:R-:W-:-:S06]  /*1de0*/  UMOV UR5, 0x3f1c9a88 ;  /* 0x3f1c9a8800057882 */ /* 0x000fcc0000000000 */
[----:B------:R-:W-:Y:S01]  /*1df0*/  DFMA R8, R2, R8, UR4 ;  /* 0x0000000402087e2b */ /* 0x000fe20008000008 */
[----:B------:R-:W-:Y:S01]  /*1e00*/  UMOV UR4, 0x4bd476df ;  /* 0x4bd476df00047882 */ /* 0x000fe20000000000 */
[----:B------:R-:W-:Y:S01]  /*1e10*/  UMOV UR5, 0x3f31c4e6 ;  /* 0x3f31c4e600057882 */ /* 0x000fe20000000000 */
[----:B0-----:R-:W-:-:S05]  /*1e20*/  DMUL R10, R4, R6 ;  /* 0x00000006040a7228 */ /* 0x001fca0000000000 */
[----:B------:R-:W-:Y:S01]  /*1e30*/  DFMA R14, R2, R8, UR4 ;  /* 0x00000004020e7e2b */ /* 0x000fe20008000008 */
[----:B------:R-:W-:Y:S01]  /*1e40*/  UMOV UR4, 0x60009c8f ;  /* 0x60009c8f00047882 */ /* 0x000fe20000000000 */
[----:B------:R-:W-:Y:S01]  /*1e50*/  UMOV UR5, 0x3f46e8ba ;  /* 0x3f46e8ba00057882 */ /* 0x000fe20000000000 */
[----:B------:R-:W-:Y:S01]  /*1e60*/  VIADD R9, R7, 0xfff00000 ;  /* 0xfff0000007097836 */ /* 0x000fe20000000000 */
[----:B------:R-:W-:Y:S01]  /*1e70*/  DFMA R12, R10, -R10, R4 ;  /* 0x8000000a0a0c722b */ /* 0x000fe20000000004 */
[----:B------:R-:W-:-:S03]  /*1e80*/  IMAD.MOV.U32 R8, RZ, RZ, RZ ;  /* 0x000000ffff087224 */ /* 0x000fc600078e00ff */
[----:B------:R-:W-:Y:S01]  /*1e90*/  DFMA R14, R2, R14, UR4 ;  /* 0x00000004020e7e2b */ /* 0x000fe2000800000e */
[----:B------:R-:W-:Y:S01]  /*1ea0*/  UMOV UR4, 0xc62b05a2 ;  /* 0xc62b05a200047882 */ /* 0x000fe20000000000 */
[----:B------:R-:W-:Y:S02]  /*1eb0*/  UMOV UR5, 0x3f5f1c71 ;  /* 0x3f5f1c7100057882 */ /* 0x000fe40000000000 */
[----:B------:R-:W-:-:S04]  /*1ec0*/  DFMA R12, R8, R12, R10 ;  /* 0x0000000c080c722b */ /* 0x000fc8000000000a */
[----:B------:R-:W-:Y:S01]  /*1ed0*/  DFMA R14, R2, R14, UR4 ;  /* 0x00000004020e7e2b */ /* 0x000fe2000800000e */
[----:B------:R-:W-:Y:S01]  /*1ee0*/  UMOV UR4, 0xb6dc9f2c ;  /* 0xb6dc9f2c00047882 */ /* 0x000fe20000000000 */
[----:B------:R-:W-:Y:S02]  /*1ef0*/  UMOV UR5, 0x3f76db6d ;  /* 0x3f76db6d00057882 */ /* 0x000fe40000000000 */
[-C--:B------:R-:W-:Y:S02]  /*1f00*/  DFMA R6, R6, -R12.reuse, 1 ;  /* 0x3ff000000606742b */ /* 0x080fe4000000080c */
[----:B------:R-:W-:Y:S02]  /*1f10*/  DFMA R4, R12, -R12, R4 ;  /* 0x8000000c0c04722b */ /* 0x000fe40000000004 */
[----:B------:R-:W-:Y:S01]  /*1f20*/  DFMA R14, R2, R14, UR4 ;  /* 0x00000004020e7e2b */ /* 0x000fe2000800000e */
[----:B------:R-:W-:Y:S01]  /*1f30*/  UMOV UR4, 0x3333329c ;  /* 0x3333329c00047882 */ /* 0x000fe20000000000 */
[----:B------:R-:W-:-:S02]  /*1f40*/  UMOV UR5, 0x3f933333 ;  /* 0x3f93333300057882 */ /* 0x000fc40000000000 */
[----:B------:R-:W-:-:S04]  /*1f50*/  DFMA R6, R8, R6, R8 ;  /* 0x000000060806722b */ /* 0x000fc80000000008 */
[----:B------:R-:W-:Y:S01]  /*1f60*/  DFMA R14, R2, R14, UR4 ;  /* 0x00000004020e7e2b */ /* 0x000fe2000800000e */
[----:B------:R-:W-:Y:S01]  /*1f70*/  UMOV UR4, 0x55555555 ;  /* 0x5555555500047882 */ /* 0x000fe20000000000 */
[----:B------:R-:W-:Y:S02]  /*1f80*/  UMOV UR5, 0x3fb55555 ;  /* 0x3fb5555500057882 */ /* 0x000fe40000000000 */
[----:B------:R-:W-:Y:S02]  /*1f90*/  DFMA R4, R6, R4, R12 ;  /* 0x000000040604722b */ /* 0x000fe4000000000c */
[----:B------:R-:W-:Y:S02]  /*1fa0*/  DMUL R6, RZ, |R20| ;  /* 0x40000014ff067228 */ /* 0x000fe40000000000 */
[----:B------:R-:W-:Y:S01]  /*1fb0*/  DFMA R14, R2, R14, UR4 ;  /* 0x00000004020e7e2b */ /* 0x000fe2000800000e */
[----:B------:R-:W-:Y:S01]  /*1fc0*/  UMOV UR4, 0x33145c07 ;  /* 0x33145c0700047882 */ /* 0x000fe20000000000 */
[----:B------:R-:W-:-:S04]  /*1fd0*/  UMOV UR5, 0x3ca1a626 ;  /* 0x3ca1a62600057882 */ /* 0x000fc80000000000 */
[----:B------:R-:W-:Y:S02]  /*1fe0*/  VIADD R5, R5, 0x100000 ;  /* 0x0010000005057836 */ /* 0x000fe40000000000 */
[----:B------:R-:W-:-:S08]  /*1ff0*/  DMUL R14, R2, R14 ;  /* 0x0000000e020e7228 */ /* 0x000fd00000000000 */
[----:B------:R-:W-:-:S10]  /*2000*/  DFMA R14, R4, R14, R4 ;  /* 0x0000000e040e722b */ /* 0x000fd40000000004 */
[----:B------:R-:W-:Y:S02]  /*2010*/  FSEL R6, R6, R14, !P0 ;  /* 0x0000000e06067208 */ /* 0x000fe40004000000 */
[----:B------:R-:W-:Y:S02]  /*2020*/  FSEL R7, R7, R15, !P0 ;  /* 0x0000000f07077208 */ /* 0x000fe40004000000 */
[----:B------:R-:W-:-:S04]  /*2030*/  ISETP.GE.AND P0, PT, R3, RZ, PT ;  /* 0x000000ff0300720c */ /* 0x000fc80003f06270 */
[----:B------:R-:W-:-:S10]  /*2040*/  DMUL R4, R6, +INF ;  /* 0x7ff0000006047828 */ /* 0x000fd40000000000 */
[----:B------:R-:W-:Y:S02]  /*2050*/  FSEL R4, R4, R6, !P0 ;  /* 0x0000000604047208 */ /* 0x000fe40004000000 */
[----:B------:R-:W-:Y:S02]  /*2060*/  FSEL R5, R5, R7, !P0 ;  /* 0x0000000705057208 */ /* 0x000fe40004000000 */
[----:B------:R-:W-:-:S04]  /*2070*/  ISETP.GE.AND P0, PT, R21, RZ, PT ;  /* 0x000000ff1500720c */ /* 0x000fc80003f06270 */
[----:B------:R-:W-:Y:S01]  /*2080*/  DADD R2, R4, -UR4 ;  /* 0x8000000404027e29 */ /* 0x000fe20008000000 */
[----:B------:R-:W-:Y:S01]  /*2090*/  UMOV UR4, 0x54442d18 ;  /* 0x54442d1800047882 */ /* 0x000fe20000000000 */
[----:B------:R-:W-:-:S06]  /*20a0*/  UMOV UR5, 0x400921fb ;  /* 0x400921fb00057882 */ /* 0x000fcc0000000000 */
[----:B------:R-:W-:-:S10]  /*20b0*/  DADD R2, -R2, UR4 ;  /* 0x0000000402027e29 */ /* 0x000fd40008000100 */
[----:B------:R-:W-:Y:S02]  /*20c0*/  FSEL R2, R2, R4, !P0 ;  /* 0x0000000402027208 */ /* 0x000fe40004000000 */
[----:B------:R-:W-:-:S07]  /*20d0*/  FSEL R3, R3, R5, !P0 ;  /* 0x0000000503037208 */ /* 0x000fce0004000000 */
.L_x_23:
[----:B------:R-:W-:Y:S05]  /*20e0*/  BSYNC.RECONVERGENT B0 ;  /* 0x0000000000007941 */ /* 0x000fea0003800200 */
.L_x_21:
[----:B------:R-:W0:Y:S01]  /*20f0*/  LDC.64 R4, c[0x0][0x390] ;  /* 0x0000e400ff047b82 */ /* 0x000e220000000a00 */
[----:B------:R-:W-:Y:S01]  /*2100*/  DMUL R2, R2, 6371 ;  /* 0x40b8e30002027828 */ /* 0x000fe20000000000 */
[----:B0-----:R-:W-:-:S06]  /*2110*/  IMAD.WIDE R4, R0, 0x8, R4 ;  /* 0x0000000800047825 */ /* 0x001fcc00078e0204 */
[----:B------:R-:W-:Y:S01]  /*2120*/  STG.E.64 desc[UR6][R4.64], R2 ;  /* 0x0000000204007986 */ /* 0x000fe2000c101b06 */
[----:B------:R-:W-:Y:S05]  /*2130*/  EXIT ;  /* 0x000000000000794d */ /* 0x000fea0003800000 */
        .weak           $__internal_0_$__cuda_sm20_div_rn_f64_full
        .type           $__internal_0_$__cuda_sm20_div_rn_f64_full,@function
        .size           $__internal_0_$__cuda_sm20_div_rn_f64_full,($_Z18calculate_distancePdS_S_i$__internal_trig_reduction_slowpathd - $__internal_0_$__cuda_sm20_div_rn_f64_full)
$__internal_0_$__cuda_sm20_div_rn_f64_full:
[----:B------:R-:W-:Y:S01]  /*2140*/  IMAD.MOV.U32 R11, RZ, RZ, R9 ;  /* 0x000000ffff0b7224 */ /* 0x000fe200078e0009 */
[C---:B------:R-:W-:Y:S01]  /*2150*/  FSETP.GEU.AND P0, PT, |R3|.reuse, 1.469367938527859385e-39, PT ;  /* 0x001000000300780b */ /* 0x040fe20003f0e200 */
[----:B------:R-:W-:Y:S01]  /*2160*/  IMAD.MOV.U32 R10, RZ, RZ, R8 ;  /* 0x000000ffff0a7224 */ /* 0x000fe200078e0008 */
[----:B------:R-:W-:Y:S01]  /*2170*/  LOP3.LUT R8, R3, 0x800fffff, RZ, 0xc0, !PT ;  /* 0x800fffff03087812 */ /* 0x000fe200078ec0ff */
[----:B------:R-:W-:Y:S01]  /*2180*/  IMAD.MOV.U32 R29, RZ, RZ, R3 ;  /* 0x000000ffff1d7224 */ /* 0x000fe200078e0003 */
[C---:B------:R-:W-:Y:S01]  /*2190*/  FSETP.GEU.AND P2, PT, |R11|.reuse, 1.469367938527859385e-39, PT ;  /* 0x001000000b00780b */ /* 0x040fe20003f4e200 */
[----:B------:R-:W-:Y:S01]  /*21a0*/  IMAD.U32 R28, RZ, RZ, UR4 ;  /* 0x00000004ff1c7e24 */ /* 0x000fe2000f8e00ff */
[----:B------:R-:W-:Y:S01]  /*21b0*/  LOP3.LUT R27, R8, 0x3ff00000, RZ, 0xfc, !PT ;  /* 0x3ff00000081b7812 */ /* 0x000fe200078efcff */
[----:B------:R-:W-:Y:S01]  /*21c0*/  IMAD.U32 R26, RZ, RZ, UR4 ;  /* 0x00000004ff1a7e24 */ /* 0x000fe2000f8e00ff */
[----:B------:R-:W-:Y:S01]  /*21d0*/  LOP3.LUT R8, R11, 0x7ff00000, RZ, 0xc0, !PT ;  /* 0x7ff000000b087812 */ /* 0x000fe200078ec0ff */
[----:B------:R-:W-:Y:S01]  /*21e0*/  IMAD.MOV.U32 R18, RZ, RZ, 0x1 ;  /* 0x00000001ff127424 */ /* 0x000fe200078e00ff */
[----:B------:R-:W-:Y:S01]  /*21f0*/  LOP3.LUT R17, R3, 0x7ff00000, RZ, 0xc0, !PT ;  /* 0x7ff0000003117812 */ /* 0x000fe200078ec0ff */
[----:B------:R-:W-:Y:S02]  /*2200*/  BSSY.RECONVERGENT B1, `(.L_x_24) ;  /* 0x000004f000017945 */ /* 0x000fe40003800200 */
[----:B------:R-:W-:Y:S01]  /*2210*/  @!P0 DMUL R26, R28, 8.98846567431157953865e+307 ;  /* 0x7fe000001c1a8828 */ /* 0x000fe20000000000 */
[----:B------:R-:W-:Y:S01]  /*2220*/  ISETP.GE.U32.AND P1, PT, R8, R17, PT ;  /* 0x000000110800720c */ /* 0x000fe20003f26070 */
[----:B------:R-:W-:-:S02]  /*2230*/  IMAD.MOV.U32 R16, RZ, RZ, R8 ;  /* 0x000000ffff107224 */ /* 0x000fc400078e0008 */
[----:B------:R-:W-:Y:S01]  /*2240*/  @!P2 LOP3.LUT R9, R29, 0x7ff00000, RZ, 0xc0, !PT ;  /* 0x7ff000001d09a812 */ /* 0x000fe200078ec0ff */
[----:B------:R-:W-:Y:S01]  /*2250*/  @!P2 IMAD.MOV.U32 R14, RZ, RZ, RZ ;  /* 0x000000ffff0ea224 */ /* 0x000fe200078e00ff */
[----:B------:R-:W0:Y:S02]  /*2260*/  MUFU.RCP64H R19, R27 ;  /* 0x0000001b00137308 */ /* 0x000e240000001800 */
[----:B------:R-:W-:Y:S01]  /*2270*/  @!P2 ISETP.GE.U32.AND P3, PT, R8, R9, PT ;  /* 0x000000090800a20c */ /* 0x000fe20003f66070 */
[----:B------:R-:W-:Y:S01]  /*2280*/  IMAD.MOV.U32 R9, RZ, RZ, 0x1ca00000 ;  /* 0x1ca00000ff097424 */ /* 0x000fe200078e00ff */
[----:B------:R-:W-:-:S04]  /*2290*/  @!P0 LOP3.LUT R17, R27, 0x7ff00000, RZ, 0xc0, !PT ;  /* 0x7ff000001b118812 */ /* 0x000fc800078ec0ff */
[C---:B------:R-:W-:Y:S02]  /*22a0*/  @!P2 SEL R15, R9.reuse, 0x63400000, !P3 ;  /* 0x63400000090fa807 */ /* 0x040fe40005800000 */
[----:B------:R-:W-:Y:S02]  /*22b0*/  SEL R13, R9, 0x63400000, !P1 ;  /* 0x63400000090d7807 */ /* 0x000fe40004800000 */
[--C-:B------:R-:W-:Y:S02]  /*22c0*/  @!P2 LOP3.LUT R12, R15, 0x80000000, R11.reuse, 0xf8, !PT ;  /* 0x800000000f0ca812 */ /* 0x100fe400078ef80b */
[----:B------:R-:W-:Y:S02]  /*22d0*/  LOP3.LUT R13, R13, 0x800fffff, R11, 0xf8, !PT ;  /* 0x800fffff0d0d7812 */ /* 0x000fe400078ef80b */
[----:B------:R-:W-:Y:S01]  /*22e0*/  @!P2 LOP3.LUT R15, R12, 0x100000, RZ, 0xfc, !PT ;  /* 0x001000000c0fa812 */ /* 0x000fe200078efcff */
[----:B------:R-:W-:-:S06]  /*22f0*/  IMAD.MOV.U32 R12, RZ, RZ, R10 ;  /* 0x000000ffff0c7224 */ /* 0x000fcc00078e000a */
[----:B------:R-:W-:Y:S02]  /*2300*/  @!P2 DFMA R12, R12, 2, -R14 ;  /* 0x400000000c0ca82b */ /* 0x000fe4000000080e */
[----:B0-----:R-:W-:-:S08]  /*2310*/  DFMA R14, R18, -R26, 1 ;  /* 0x3ff00000120e742b */ /* 0x001fd0000000081a */
[----:B------:R-:W-:Y:S01]  /*2320*/  DFMA R14, R14, R14, R14 ;  /* 0x0000000e0e0e722b */ /* 0x000fe2000000000e */
[----:B------:R-:W-:-:S07]  /*2330*/  @!P2 LOP3.LUT R16, R13, 0x7ff00000, RZ, 0xc0, !PT ;  /* 0x7ff000000d10a812 */ /* 0x000fce00078ec0ff */
[----:B------:R-:W-:-:S08]  /*2340*/  DFMA R18, R18, R14, R18 ;  /* 0x0000000e1212722b */ /* 0x000fd00000000012 */
[----:B------:R-:W-:-:S08]  /*2350*/  DFMA R30, R18, -R26, 1 ;  /* 0x3ff00000121e742b */ /* 0x000fd0000000081a */
[----:B------:R-:W-:-:S08]  /*2360*/  DFMA R30, R18, R30, R18 ;  /* 0x0000001e121e722b */ /* 0x000fd00000000012 */
[----:B------:R-:W-:-:S08]  /*2370*/  DMUL R18, R30, R12 ;  /* 0x0000000c1e127228 */ /* 0x000fd00000000000 */
[----:B------:R-:W-:-:S08]  /*2380*/  DFMA R14, R18, -R26, R12 ;  /* 0x8000001a120e722b */ /* 0x000fd0000000000c */
[----:B------:R-:W-:Y:S01]  /*2390*/  DFMA R14, R30, R14, R18 ;  /* 0x0000000e1e0e722b */ /* 0x000fe20000000012 */
[----:B------:R-:W-:-:S05]  /*23a0*/  VIADD R18, R16, 0xffffffff ;  /* 0xffffffff10127836 */ /* 0x000fca0000000000 */
[----:B------:R-:W-:Y:S01]  /*23b0*/  ISETP.GT.U32.AND P0, PT, R18, 0x7feffffe, PT ;  /* 0x7feffffe1200780c */ /* 0x000fe20003f04070 */
[----:B------:R-:W-:-:S05]  /*23c0*/  VIADD R18, R17, 0xffffffff ;  /* 0xffffffff11127836 */ /* 0x000fca0000000000 */
[----:B------:R-:W-:-:S13]  /*23d0*/  ISETP.GT.U32.OR P0, PT, R18, 0x7feffffe, P0 ;  /* 0x7feffffe1200780c */ /* 0x000fda0000704470 */
[----:B------:R-:W-:Y:S05]  /*23e0*/  @P0 BRA `(.L_x_25) ;  /* 0x00000000006c0947 */ /* 0x000fea0003800000 */
[----:B------:R-:W-:Y:S01]  /*23f0*/  LOP3.LUT R11, R29, 0x7ff00000, RZ, 0xc0, !PT ;  /* 0x7ff000001d0b7812 */ /* 0x000fe200078ec0ff */
[----:B------:R-:W-:-:S03]  /*2400*/  IMAD.MOV.U32 R16, RZ, RZ, RZ ;  /* 0x000000ffff107224 */ /* 0x000fc600078e00ff */
[CC--:B------:R-:W-:Y:S02]  /*2410*/  VIADDMNMX R10, R8.reuse, -R11.reuse, 0xb9600000, !PT ;  /* 0xb9600000080a7446 */ /* 0x0c0fe4000780090b */
[----:B------:R-:W-:Y:S02]  /*2420*/  ISETP.GE.U32.AND P0, PT, R8, R11, PT ;  /* 0x0000000b0800720c */ /* 0x000fe40003f06070 */
[----:B------:R-:W-:Y:S02]  /*2430*/  VIMNMX R10, PT, PT, R10, 0x46a00000, PT ;  /* 0x46a000000a0a7848 */ /* 0x000fe40003fe0100 */
[----:B------:R-:W-:-:S05]  /*2440*/  SEL R9, R9, 0x63400000, !P0 ;  /* 0x6340000009097807 */ /* 0x000fca0004000000 */
[----:B------:R-:W-:-:S04]  /*2450*/  IMAD.IADD R10, R10, 0x1, -R9 ;  /* 0x000000010a0a7824 */ /* 0x000fc800078e0a09 */
[----:B------:R-:W-:-:S06]  /*2460*/  VIADD R17, R10, 0x7fe00000 ;  /* 0x7fe000000a117836 */ /* 0x000fcc0000000000 */
[----:B------:R-:W-:-:S10]  /*2470*/  DMUL R8, R14, R16 ;  /* 0x000000100e087228 */ /* 0x000fd40000000000 */
[----:B------:R-:W-:-:S13]  /*2480*/  FSETP.GTU.AND P0, PT, |R9|, 1.469367938527859385e-39, PT ;  /* 0x001000000900780b */ /* 0x000fda0003f0c200 */
[----:B------:R-:W-:Y:S05]  /*2490*/  @P0 BRA `(.L_x_26) ;  /* 0x0000000000940947 */ /* 0x000fea0003800000 */
[----:B------:R-:W-:Y:S01]  /*24a0*/  DFMA R12, R14, -R26, R12 ;  /* 0x8000001a0e0c722b */ /* 0x000fe2000000000c */
[----:B------:R-:W-:-:S09]  /*24b0*/  IMAD.MOV.U32 R16, RZ, RZ, RZ ;  /* 0x000000ffff107224 */ /* 0x000fd200078e00ff */
[C---:B------:R-:W-:Y:S02]  /*24c0*/  FSETP.NEU.AND P0, PT, R13.reuse, RZ, PT ;  /* 0x000000ff0d00720b */ /* 0x040fe40003f0d000 */
[----:B------:R-:W-:-:S04]  /*24d0*/  LOP3.LUT R11, R13, 0x80000000, R29, 0x48, !PT ;  /* 0x800000000d0b7812 */ /* 0x000fc800078e481d */
[----:B------:R-:W-:-:S07]  /*24e0*/  LOP3.LUT R17, R11, R17, RZ, 0xfc, !PT ;  /* 0x000000110b117212 */ /* 0x000fce00078efcff */
[----:B------:R-:W-:Y:S05]  /*24f0*/  @!P0 BRA `(.L_x_26) ;  /* 0x00000000007c8947 */ /* 0x000fea0003800000 */
[----:B------:R-:W-:Y:S02]  /*2500*/  IMAD.MOV R13, RZ, RZ, -R10 ;  /* 0x000000ffff0d7224 */ /* 0x000fe400078e0a0a */
[----:B------:R-:W-:-:S06]  /*2510*/  IMAD.MOV.U32 R12, RZ, RZ, RZ ;  /* 0x000000ffff0c7224 */ /* 0x000fcc00078e00ff */
[----:B------:R-:W-:Y:S02]  /*2520*/  DFMA R12, R8, -R12, R14 ;  /* 0x8000000c080c722b */ /* 0x000fe4000000000e */
[----:B------:R-:W-:-:S04]  /*2530*/  DMUL.RP R14, R14, R16 ;  /* 0x000000100e0e7228 */ /* 0x000fc80000008000 */
[----:B------:R-:W-:-:S04]  /*2540*/  IADD3 R12, PT, PT, -R10, -0x43300000, RZ ;  /* 0xbcd000000a0c7810 */ /* 0x000fc80007ffe1ff */
[----:B------:R-:W-:Y:S02]  /*2550*/  FSETP.NEU.AND P0, PT, |R13|, R12, PT ;  /* 0x0000000c0d00720b */ /* 0x000fe40003f0d200 */
[----:B------:R-:W-:Y:S02]  /*2560*/  LOP3.LUT R11, R15, R11, RZ, 0x3c, !PT ;  /* 0x0000000b0f0b7212 */ /* 0x000fe400078e3cff */
[----:B------:R-:W-:Y:S02]  /*2570*/  FSEL R8, R14, R8, !P0 ;  /* 0x000000080e087208 */ /* 0x000fe40004000000 */
[----:B------:R-:W-:Y:S01]  /*2580*/  FSEL R9, R11, R9, !P0 ;  /* 0x000000090b097208 */ /* 0x000fe20004000000 */
[----:B------:R-:W-:Y:S06]  /*2590*/  BRA `(.L_x_26) ;  /* 0x0000000000547947 */ /* 0x000fec0003800000 */
.L_x_25:
[----:B------:R-:W-:-:S14]  /*25a0*/  DSETP.NAN.AND P0, PT, R10, R10, PT ;  /* 0x0000000a0a00722a */ /* 0x000fdc0003f08000 */
[----:B------:R-:W-:Y:S05]  /*25b0*/  @P0 BRA `(.L_x_27) ;  /* 0x0000000000440947 */ /* 0x000fea0003800000 */
[----:B------:R-:W-:-:S14]  /*25c0*/  DSETP.NAN.AND P0, PT, R28, R28, PT ;  /* 0x0000001c1c00722a */ /* 0x000fdc0003f08000 */
[----:B------:R-:W-:Y:S05]  /*25d0*/  @P0 BRA `(.L_x_28) ;  /* 0x0000000000300947 */ /* 0x000fea0003800000 */
[----:B------:R-:W-:Y:S01]  /*25e0*/  ISETP.NE.AND P0, PT, R16, R17, PT ;  /* 0x000000111000720c */ /* 0x000fe20003f05270 */
[----:B------:R-:W-:Y:S02]  /*25f0*/  IMAD.MOV.U32 R8, RZ, RZ, 0x0 ;  /* 0x00000000ff087424 */ /* 0x000fe400078e00ff */
[----:B------:R-:W-:-:S10]  /*2600*/  IMAD.MOV.U32 R9, RZ, RZ, -0x80000 ;  /* 0xfff80000ff097424 */ /* 0x000fd400078e00ff */
[----:B------:R-:W-:Y:S05]  /*2610*/  @!P0 BRA `(.L_x_26) ;  /* 0x0000000000348947 */ /* 0x000fea0003800000 */
[----:B------:R-:W-:Y:S02]  /*2620*/  ISETP.NE.AND P0, PT, R16, 0x7ff00000, PT ;  /* 0x7ff000001000780c */ /* 0x000fe40003f05270 */
[----:B------:R-:W-:Y:S02]  /*2630*/  LOP3.LUT R9, R11, 0x80000000, R29, 0x48, !PT ;  /* 0x800000000b097812 */ /* 0x000fe400078e481d */
[----:B------:R-:W-:-:S13]  /*2640*/  ISETP.EQ.OR P0, PT, R17, RZ, !P0 ;  /* 0x000000ff1100720c */ /* 0x000fda0004702670 */
[----:B------:R-:W-:Y:S01]  /*2650*/  @P0 LOP3.LUT R10, R9, 0x7ff00000, RZ, 0xfc, !PT ;  /* 0x7ff00000090a0812 */ /* 0x000fe200078efcff */
[----:B------:R-:W-:Y:S02]  /*2660*/  @!P0 IMAD.MOV.U32 R8, RZ, RZ, RZ ;  /* 0x000000ffff088224 */ /* 0x000fe400078e00ff */
[----:B------:R-:W-:Y:S02]  /*2670*/  @P0 IMAD.MOV.U32 R8, RZ, RZ, RZ ;  /* 0x000000ffff080224 */ /* 0x000fe400078e00ff */
[----:B------:R-:W-:Y:S01]  /*2680*/  @P0 IMAD.MOV.U32 R9, RZ, RZ, R10 ;  /* 0x000000ffff090224 */ /* 0x000fe200078e000a */
[----:B------:R-:W-:Y:S06]  /*2690*/  BRA `(.L_x_26) ;  /* 0x0000000000147947 */ /* 0x000fec0003800000 */
.L_x_28:
[----:B------:R-:W-:Y:S01]  /*26a0*/  LOP3.LUT R9, R29, 0x80000, RZ, 0xfc, !PT ;  /* 0x000800001d097812 */ /* 0x000fe200078efcff */
[----:B------:R-:W-:Y:S01]  /*26b0*/  IMAD.MOV.U32 R8, RZ, RZ, R28 ;  /* 0x000000ffff087224 */ /* 0x000fe200078e001c */
[----:B------:R-:W-:Y:S06]  /*26c0*/  BRA `(.L_x_26) ;  /* 0x0000000000087947 */ /* 0x000fec0003800000 */
.L_x_27:
[----:B------:R-:W-:Y:S01]  /*26d0*/  LOP3.LUT R9, R11, 0x80000, RZ, 0xfc, !PT ;  /* 0x000800000b097812 */ /* 0x000fe200078efcff */
[----:B------:R-:W-:-:S07]  /*26e0*/  IMAD.MOV.U32 R8, RZ, RZ, R10 ;  /* 0x000000ffff087224 */ /* 0x000fce00078e000a */
.L_x_26:
[----:B------:R-:W-:Y:S05]  /*26f0*/  BSYNC.RECONVERGENT B1 ;  /* 0x0000000000017941 */ /* 0x000fea0003800200 */
.L_x_24:
[----:B------:R-:W-:Y:S02]  /*2700*/  IMAD.MOV.U32 R10, RZ, RZ, R8 ;  /* 0x000000ffff0a7224 */ /* 0x000fe400078e0008 */
[----:B------:R-:W-:Y:S02]  /*2710*/  IMAD.MOV.U32 R11, RZ, RZ, R9 ;  /* 0x000000ffff0b7224 */ /* 0x000fe400078e0009 */
[----:B------:R-:W-:Y:S02]  /*2720*/  IMAD.MOV.U32 R8, RZ, RZ, R2 ;  /* 0x000000ffff087224 */ /* 0x000fe400078e0002 */
[----:B------:R-:W-:-:S04]  /*2730*/  IMAD.MOV.U32 R9, RZ, RZ, 0x0 ;  /* 0x00000000ff097424 */ /* 0x000fc800078e00ff */
[----:B------:R-:W-:Y:S05]  /*2740*/  RET.REL.NODEC R8 `(_Z18calculate_distancePdS_S_i) ;  /* 0xffffffd8082c7950 */ /* 0x000fea0003c3ffff */
        .type           $_Z18calculate_distancePdS_S_i$__internal_trig_reduction_slowpathd,@function
        .size           $_Z18calculate_distancePdS_S_i$__internal_trig_reduction_slowpathd,(.L_x_42 - $_Z18calculate_distancePdS_S_i$__internal_trig_reduction_slowpathd)
$_Z18calculate_distancePdS_S_i$__internal_trig_reduction_slowpathd:
[----:B------:R-:W-:Y:S01]  /*2750*/  SHF.R.U32.HI R27, RZ, 0x14, R19 ;  /* 0x00000014ff1b7819 */ /* 0x000fe20000011613 */
[----:B------:R-:W-:-:S03]  /*2760*/  IMAD.MOV.U32 R12, RZ, RZ, RZ ;  /* 0x000000ffff0c7224 */ /* 0x000fc600078e00ff */
[----:B------:R-:W-:-:S04]  /*2770*/  LOP3.LUT R2, R27, 0x7ff, RZ, 0xc0, !PT ;  /* 0x000007ff1b027812 */ /* 0x000fc800078ec0ff */
[----:B------:R-:W-:-:S13]  /*2780*/  ISETP.NE.AND P0, PT, R2, 0x7ff, PT ;  /* 0x000007ff0200780c */ /* 0x000fda0003f05270 */
[----:B------:R-:W-:Y:S05]  /*2790*/  @!P0 BRA `(.L_x_29) ;  /* 0x0000000800688947 */ /* 0x000fea0003800000 */
[----:B------:R-:W-:Y:S01]  /*27a0*/  VIADD R2, R2, 0xfffffc00 ;  /* 0xfffffc0002027836 */ /* 0x000fe20000000000 */
[----:B------:R-:W-:Y:S01]  /*27b0*/  BSSY.RECONVERGENT B2, `(.L_x_30) ;  /* 0x0000034000027945 */ /* 0x000fe20003800200 */
[----:B------:R-:W-:-:S03]  /*27c0*/  CS2R R12, SRZ ;  /* 0x00000000000c7805 */ /* 0x000fc6000001ff00 */
[----:B------:R-:W-:Y:S02]  /*27d0*/  SHF.R.U32.HI R9, RZ, 0x6, R2 ;  /* 0x00000006ff097819 */ /* 0x000fe40000011602 */
[----:B------:R-:W-:Y:S02]  /*27e0*/  ISETP.GE.U32.AND P0, PT, R2, 0x80, PT ;  /* 0x000000800200780c */ /* 0x000fe40003f06070 */
[C---:B------:R-:W-:Y:S02]  /*27f0*/  IADD3 R10, PT, PT, -R9.reuse, 0x13, RZ ;  /* 0x00000013090a7810 */ /* 0x040fe40007ffe1ff */
[----:B------:R-:W-:Y:S02]  /*2800*/  IADD3 R2, PT, PT, -R9, 0xf, RZ ;  /* 0x0000000f09027810 */ /* 0x000fe40007ffe1ff */
[----:B------:R-:W-:-:S04]  /*2810*/  SEL R10, R10, 0x12, P0 ;  /* 0x000000120a0a7807 */ /* 0x000fc80000000000 */
[----:B------:R-:W-:-:S13]  /*2820*/  ISETP.GE.AND P0, PT, R2, R10, PT ;  /* 0x0000000a0200720c */ /* 0x000fda0003f06270 */
[----:B------:R-:W-:Y:S05]  /*2830*/  @P0 BRA `(.L_x_31) ;  /* 0x0000000000ac0947 */ /* 0x000fea0003800000 */
[----:B------:R-:W0:Y:S01]  /*2840*/  LDC.64 R16, c[0x0][0x358] ;  /* 0x0000d600ff107b82 */ /* 0x000e220000000a00 */
[C---:B------:R-:W-:Y:S01]  /*2850*/  SHF.L.U64.HI R11, R8.reuse, 0xb, R19 ;  /* 0x0000000b080b7819 */ /* 0x040fe20000010213 */
[----:B------:R-:W-:Y:S01]  /*2860*/  BSSY.RECONVERGENT B3, `(.L_x_32) ;  /* 0x0000022000037945 */ /* 0x000fe20003800200 */
[----:B------:R-:W-:Y:S01]  /*2870*/  IADD3 R9, PT, PT, RZ, -R9, -R10 ;  /* 0x80000009ff097210 */ /* 0x000fe20007ffe80a */
[----:B------:R-:W-:Y:S01]  /*2880*/  IMAD.SHL.U32 R8, R8, 0x800, RZ ;  /* 0x0000080008087824 */ /* 0x000fe200078e00ff */
[----:B------:R-:W-:Y:S01]  /*2890*/  CS2R R12, SRZ ;  /* 0x00000000000c7805 */ /* 0x000fe2000001ff00 */
[----:B------:R-:W-:Y:S01]  /*28a0*/  IMAD.MOV.U32 R10, RZ, RZ, RZ ;  /* 0x000000ffff0a7224 */ /* 0x000fe200078e00ff */
[----:B------:R-:W-:-:S07]  /*28b0*/  LOP3.LUT R11, R11, 0x80000000, RZ, 0xfc, !PT ;  /* 0x800000000b0b7812 */ /* 0x000fce00078efcff */
.L_x_33:
[----:B------:R-:W1:Y:S01]  /*28c0*/  LDC.64 R28, c[0x4][0x10] ;  /* 0x01000400ff1c7b82 */ /* 0x000e620000000a00 */
[----:B0-----:R-:W-:Y:S02]  /*28d0*/  R2UR UR8, R16 ;  /* 0x00000000100872ca */ /* 0x001fe400000e0000 */
[----:B------:R-:W-:Y:S01]  /*28e0*/  R2UR UR9, R17 ;  /* 0x00000000110972ca */ /* 0x000fe200000e0000 */
[----:B-1----:R-:W-:-:S12]  /*28f0*/  IMAD.WIDE R28, R2, 0x8, R28 ;  /* 0x00000008021c7825 */ /* 0x002fd800078e021c */
[----:B------:R-:W2:Y:S01]  /*2900*/  LDG.E.64.CONSTANT R28, desc[UR8][R28.64] ;  /* 0x000000081c1c7981 */ /* 0x000ea2000c1e9b00 */
[----:B------:R-:W-:Y:S02]  /*2910*/  IMAD.MOV.U32 R30, RZ, RZ, R12 ;  /* 0x000000ffff1e7224 */ /* 0x000fe400078e000c */
[----:B------:R-:W-:Y:S02]  /*2920*/  IMAD.MOV.U32 R31, RZ, RZ, R13 ;  /* 0x000000ffff1f7224 */ /* 0x000fe400078e000d */
[C---:B------:R-:W-:Y:S02]  /*2930*/  IMAD R18, R10.reuse, 0x8, R1 ;  /* 0x000000080a127824 */ /* 0x040fe400078e0201 */
[----:B------:R-:W-:Y:S02]  /*2940*/  VIADD R9, R9, 0x1 ;  /* 0x0000000109097836 */ /* 0x000fe40000000000 */
[----:B------:R-:W-:Y:S02]  /*2950*/  VIADD R10, R10, 0x1 ;  /* 0x000000010a0a7836 */ /* 0x000fe40000000000 */
[----:B------:R-:W-:-:S02]  /*2960*/  VIADD R2, R2, 0x1 ;  /* 0x0000000102027836 */ /* 0x000fc40000000000 */
[----:B--2---:R-:W-:-:S04]  /*2970*/  IMAD.WIDE.U32 R30, P2, R28, R8, R30 ;  /* 0x000000081c1e7225 */ /* 0x004fc8000784001e */
[-C--:B------:R-:W-:Y:S02]  /*2980*/  IMAD R13, R28, R11.reuse, RZ ;  /* 0x0000000b1c0d7224 */ /* 0x080fe400078e02ff */
[C---:B------:R-:W-:Y:S02]  /*2990*/  IMAD R12, R29.reuse, R8, RZ ;  /* 0x000000081d0c7224 */ /* 0x040fe400078e02ff */
[----:B------:R-:W-:Y:S01]  /*29a0*/  IMAD.HI.U32 R15, R29, R11, RZ ;  /* 0x0000000b1d0f7227 */ /* 0x000fe200078e00ff */
[----:B------:R-:W-:-:S04]  /*29b0*/  IADD3 R13, P0, PT, R13, R31, RZ ;  /* 0x0000001f0d0d7210 */ /* 0x000fc80007f1e0ff */
[----:B------:R-:W-:Y:S01]  /*29c0*/  IADD3 R31, P1, PT, R12, R13, RZ ;  /* 0x0000000d0c1f7210 */ /* 0x000fe20007f3e0ff */
[----:B------:R-:W-:-:S04]  /*29d0*/  IMAD.HI.U32 R13, R28, R11, RZ ;  /* 0x0000000b1c0d7227 */ /* 0x000fc800078e00ff */
[----:B------:R-:W-:Y:S01]  /*29e0*/  IMAD.X R13, RZ, RZ, R13, P2 ;  /* 0x000000ffff0d7224 */ /* 0x000fe200010e060d */
[----:B------:R1:W-:Y:S01]  /*29f0*/  STL.64 [R18], R30 ;  /* 0x0000001e12007387 */ /* 0x0003e20000100a00 */
[----:B------:R-:W-:-:S05]  /*2a00*/  IMAD.HI.U32 R12, R29, R8, RZ ;  /* 0x000000081d0c7227 */ /* 0x000fca00078e00ff */
[----:B------:R-:W-:Y:S01]  /*2a10*/  IADD3.X R12, P0, PT, R12, R13, RZ, P0, !PT ;  /* 0x0000000d0c0c7210 */ /* 0x000fe2000071e4ff */
[----:B------:R-:W-:-:S05]  /*2a20*/  IMAD R13, R29, R11, RZ ;  /* 0x0000000b1d0d7224 */ /* 0x000fca00078e02ff */
[----:B------:R-:W-:Y:S01]  /*2a30*/  IADD3.X R12, P1, PT, R13, R12, RZ, P1, !PT ;  /* 0x0000000c0d0c7210 */ /* 0x000fe20000f3e4ff */
[----:B------:R-:W-:Y:S01]  /*2a40*/  IMAD.X R13, RZ, RZ, R15, P0 ;  /* 0x000000ffff0d7224 */ /* 0x000fe200000e060f */
[----:B------:R-:W-:-:S03]  /*2a50*/  ISETP.NE.AND P0, PT, R9, -0xf, PT ;  /* 0xfffffff10900780c */ /* 0x000fc60003f05270 */
[----:B------:R-:W-:-:S10]  /*2a60*/  IMAD.X R13, RZ, RZ, R13, P1 ;  /* 0x000000ffff0d7224 */ /* 0x000fd400008e060d */
[----:B-1----:R-:W-:Y:S05]  /*2a70*/  @P0 BRA `(.L_x_33) ;  /* 0xfffffffc00900947 */ /* 0x002fea000383ffff */
[----:B------:R-:W-:Y:S05]  /*2a80*/  BSYNC.RECONVERGENT B3 ;  /* 0x0000000000037941 */ /* 0x000fea0003800200 */
.L_x_32:
[----:B------:R-:W-:-:S05]  /*2a90*/  LOP3.LUT R2, R27, 0x7ff, RZ, 0xc0, !PT ;  /* 0x000007ff1b027812 */ /* 0x000fca00078ec0ff */
[----:B------:R-:W-:-:S05]  /*2aa0*/  VIADD R2, R2, 0xfffffc00 ;  /* 0xfffffc0002027836 */ /* 0x000fca0000000000 */
[----:B------:R-:W-:Y:S02]  /*2ab0*/  SHF.R.U32.HI R8, RZ, 0x6, R2 ;  /* 0x00000006ff087819 */ /* 0x000fe40000011602 */
[----:B------:R-:W-:Y:S02]  /*2ac0*/  ISETP.GE.U32.AND P0, PT, R2, 0x80, PT ;  /* 0x000000800200780c */ /* 0x000fe40003f06070 */
[----:B------:R-:W-:-:S04]  /*2ad0*/  IADD3 R8, PT, PT, -R8, 0x13, RZ ;  /* 0x0000001308087810 */ /* 0x000fc80007ffe1ff */
[----:B------:R-:W-:-:S07]  /*2ae0*/  SEL R2, R8, 0x12, P0 ;  /* 0x0000001208027807 */ /* 0x000fce0000000000 */
.L_x_31:
[----:B------:R-:W-:Y:S05]  /*2af0*/  BSYNC.RECONVERGENT B2 ;  /* 0x0000000000027941 */ /* 0x000fea0003800200 */
.L_x_30:
[C---:B------:R-:W-:Y:S02]  /*2b00*/  LOP3.LUT R8, R27.reuse, 0x7ff, RZ, 0xc0, !PT ;  /* 0x000007ff1b087812 */ /* 0x040fe400078ec0ff */
[----:B------:R-:W-:-:S03]  /*2b10*/  LOP3.LUT P0, R27, R27, 0x3f, RZ, 0xc0, !PT ;  /* 0x0000003f1b1b7812 */ /* 0x000fc6000780c0ff */
[----:B------:R-:W-:-:S05]  /*2b20*/  VIADD R8, R8, 0xfffffc00 ;  /* 0xfffffc0008087836 */ /* 0x000fca0000000000 */
[----:B------:R-:W-:-:S05]  /*2b30*/  SHF.R.U32.HI R9, RZ, 0x6, R8 ;  /* 0x00000006ff097819 */ /* 0x000fca0000011608 */
[----:B------:R-:W-:-:S04]  /*2b40*/  IMAD.IADD R2, R9, 0x1, R2 ;  /* 0x0000000109027824 */ /* 0x000fc800078e0202 */
[----:B------:R-:W-:-:S05]  /*2b50*/  IMAD.U32 R31, R2, 0x8, R1 ;  /* 0x00000008021f7824 */ /* 0x000fca00078e0001 */
[----:B------:R0:W-:Y:S04]  /*2b60*/  STL.64 [R31+-0x78], R12 ;  /* 0xffff880c1f007387 */ /* 0x0001e80000100a00 */
[----:B------:R-:W2:Y:S04]  /*2b70*/  @P0 LDL.64 R28, [R1+0x8] ;  /* 0x00000800011c0983 */ /* 0x000ea80000100a00 */
[----:B------:R-:W3:Y:S04]  /*2b80*/  LDL.64 R10, [R1+0x10] ;  /* 0x00001000010a7983 */ /* 0x000ee80000100a00 */
[----:B------:R-:W4:Y:S01]  /*2b90*/  LDL.64 R8, [R1+0x18] ;  /* 0x0000180001087983 */ /* 0x000f220000100a00 */
[----:B------:R-:W-:Y:S01]  /*2ba0*/  @P0 LOP3.LUT R2, R27, 0x3f, RZ, 0x3c, !PT ;  /* 0x0000003f1b020812 */ /* 0x000fe200078e3cff */
[----:B------:R-:W-:Y:S01]  /*2bb0*/  BSSY.RECONVERGENT B2, `(.L_x_34) ;  /* 0x0000034000027945 */ /* 0x000fe20003800200 */
[----:B--2---:R-:W-:-:S02]  /*2bc0*/  @P0 SHF.R.U64 R17, R28, 0x1, R29 ;  /* 0x000000011c110819 */ /* 0x004fc4000000121d */
[----:B------:R-:W-:Y:S02]  /*2bd0*/  @P0 SHF.R.U32.HI R15, RZ, 0x1, R29 ;  /* 0x00000001ff0f0819 */ /* 0x000fe4000001161d */
[CC--:B---3--:R-:W-:Y:S02]  /*2be0*/  @P0 SHF.L.U32 R16, R10.reuse, R27.reuse, RZ ;  /* 0x0000001b0a100219 */ /* 0x0c8fe400000006ff */
[----:B------:R-:W-:Y:S02]  /*2bf0*/  @P0 SHF.R.U64 R17, R17, R2, R15 ;  /* 0x0000000211110219 */ /* 0x000fe4000000120f */
[C-C-:B0-----:R-:W-:Y:S02]  /*2c00*/  @P0 SHF.R.U64 R13, R10.reuse, 0x1, R11.reuse ;  /* 0x000000010a0d0819 */ /* 0x141fe4000000120b */
[----:B------:R-:W-:Y:S02]  /*2c10*/  @P0 SHF.L.U64.HI R12, R10, R27, R11 ;  /* 0x0000001b0a0c0219 */ /* 0x000fe4000001020b */
[----:B------:R-:W-:-:S02]  /*2c20*/  @P0 LOP3.LUT R10, R16, R17, RZ, 0xfc, !PT ;  /* 0x00000011100a0212 */ /* 0x000fc400078efcff */
[----:B------:R-:W-:Y:S02]  /*2c30*/  @P0 SHF.R.U32.HI R17, RZ, 0x1, R11 ;  /* 0x00000001ff110819 */ /* 0x000fe4000001160b */
[-C--:B------:R-:W-:Y:S02]  /*2c40*/  @P0 SHF.R.U32.HI R15, RZ, R2.reuse, R15 ;  /* 0x00000002ff0f0219 */ /* 0x080fe4000001160f */
[----:B----4-:R-:W-:Y:S02]  /*2c50*/  @P0 SHF.L.U32 R16, R8, R27, RZ ;  /* 0x0000001b08100219 */ /* 0x010fe400000006ff */
[-CC-:B------:R-:W-:Y:S02]  /*2c60*/  @P0 SHF.R.U64 R13, R13, R2.reuse, R17.reuse ;  /* 0x000000020d0d0219 */ /* 0x180fe40000001211 */
[----:B------:R-:W-:Y:S02]  /*2c70*/  @P0 LOP3.LUT R11, R12, R15, RZ, 0xfc, !PT ;  /* 0x0000000f0c0b0212 */ /* 0x000fe400078efcff */
[----:B------:R-:W-:Y:S01]  /*2c80*/  @P0 SHF.R.U32.HI R12, RZ, R2, R17 ;  /* 0x00000002ff0c0219 */ /* 0x000fe20000011611 */
[----:B------:R-:W-:Y:S01]  /*2c90*/  IMAD.SHL.U32 R2, R10, 0x4, RZ ;  /* 0x000000040a027824 */ /* 0x000fe200078e00ff */
[----:B------:R-:W-:-:S02]  /*2ca0*/  @P0 SHF.L.U64.HI R27, R8, R27, R9 ;  /* 0x0000001b081b0219 */ /* 0x000fc40000010209 */
[----:B------:R-:W-:Y:S02]  /*2cb0*/  @P0 LOP3.LUT R8, R16, R13, RZ, 0xfc, !PT ;  /* 0x0000000d10080212 */ /* 0x000fe400078efcff */
[----:B------:R-:W-:Y:S02]  /*2cc0*/  SHF.L.U64.HI R10, R10, 0x2, R11 ;  /* 0x000000020a0a7819 */ /* 0x000fe4000001020b */
[----:B------:R-:W-:Y:S02]  /*2cd0*/  @P0 LOP3.LUT R9, R27, R12, RZ, 0xfc, !PT ;  /* 0x0000000c1b090212 */ /* 0x000fe400078efcff */
[----:B------:R-:W-:Y:S02]  /*2ce0*/  SHF.L.W.U32.HI R11, R11, 0x2, R8 ;  /* 0x000000020b0b7819 */ /* 0x000fe40000010e08 */
[----:B------:R-:W-:Y:S02]  /*2cf0*/  IADD3 RZ, P0, PT, RZ, -R2, RZ ;  /* 0x80000002ffff7210 */ /* 0x000fe40007f1e0ff */
[----:B------:R-:W-:-:S02]  /*2d00*/  LOP3.LUT R13, RZ, R10, RZ, 0x33, !PT ;  /* 0x0000000aff0d7212 */ /* 0x000fc400078e33ff */
[----:B------:R-:W-:Y:S02]  /*2d10*/  SHF.L.W.U32.HI R12, R8, 0x2, R9 ;  /* 0x00000002080c7819 */ /* 0x000fe40000010e09 */
[----:B------:R-:W-:Y:S02]  /*2d20*/  LOP3.LUT R16, RZ, R11, RZ, 0x33, !PT ;  /* 0x0000000bff107212 */ /* 0x000fe400078e33ff */
[----:B------:R-:W-:Y:S02]  /*2d30*/  IADD3.X R13, P0, PT, RZ, R13, RZ, P0, !PT ;  /* 0x0000000dff0d7210 */ /* 0x000fe4000071e4ff */
[----:B------:R-:W-:Y:S02]  /*2d40*/  LOP3.LUT R15, RZ, R12, RZ, 0x33, !PT ;  /* 0x0000000cff0f7212 */ /* 0x000fe400078e33ff */
[----:B------:R-:W-:Y:S02]  /*2d50*/  IADD3.X R16, P1, PT, RZ, R16, RZ, P0, !PT ;  /* 0x00000010ff107210 */ /* 0x000fe4000073e4ff */
[----:B------:R-:W-:-:S03]  /*2d60*/  ISETP.GT.U32.AND P2, PT, R11, -0x1, PT ;  /* 0xffffffff0b00780c */ /* 0x000fc60003f44070 */
[----:B------:R-:W-:Y:S01]  /*2d70*/  IMAD.X R15, RZ, RZ, R15, P1 ;  /* 0x000000ffff0f7224 */ /* 0x000fe200008e060f */
[----:B------:R-:W-:-:S04]  /*2d80*/  ISETP.GT.AND.EX P0, PT, R12, -0x1, PT, P2 ;  /* 0xffffffff0c00780c */ /* 0x000fc80003f04320 */
[----:B------:R-:W-:Y:S02]  /*2d90*/  SEL R8, R12, R15, P0 ;  /* 0x0000000f0c087207 */ /* 0x000fe40000000000 */
[----:B------:R-:W-:Y:S02]  /*2da0*/  SEL R11, R11, R16, P0 ;  /* 0x000000100b0b7207 */ /* 0x000fe40000000000 */
[----:B------:R-:W-:Y:S02]  /*2db0*/  ISETP.NE.U32.AND P1, PT, R8, RZ, PT ;  /* 0x000000ff0800720c */ /* 0x000fe40003f25070 */
[----:B------:R-:W-:Y:S02]  /*2dc0*/  SEL R13, R10, R13, P0 ;  /* 0x0000000d0a0d7207 */ /* 0x000fe40000000000 */
[----:B------:R-:W-:Y:S01]  /*2dd0*/  SEL R17, R11, R8, !P1 ;  /* 0x000000080b117207 */ /* 0x000fe20004800000 */
[----:B------:R-:W-:-:S03]  /*2de0*/  @!P0 IMAD.MOV R2, RZ, RZ, -R2 ;  /* 0x000000ffff028224 */ /* 0x000fc600078e0a02 */
[----:B------:R-:W0:Y:S02]  /*2df0*/  FLO.U32 R15, R17 ;  /* 0x00000011000f7300 */ /* 0x000e2400000e0000 */
[C---:B0-----:R-:W-:Y:S02]  /*2e00*/  IADD3 R16, PT, PT, -R15.reuse, 0x1f, RZ ;  /* 0x0000001f0f107810 */ /* 0x041fe40007ffe1ff */
[----:B------:R-:W-:-:S03]  /*2e10*/  IADD3 R15, PT, PT, -R15, 0x3f, RZ ;  /* 0x0000003f0f0f7810 */ /* 0x000fc60007ffe1ff */
[----:B------:R-:W-:-:S05]  /*2e20*/  @P1 IMAD.MOV R15, RZ, RZ, R16 ;  /* 0x000000ffff0f1224 */ /* 0x000fca00078e0210 */
[----:B------:R-:W-:-:S13]  /*2e30*/  ISETP.NE.AND P1, PT, R15, RZ, PT ;  /* 0x000000ff0f00720c */ /* 0x000fda0003f25270 */
[----:B------:R-:W-:Y:S05]  /*2e40*/  @!P1 BRA `(.L_x_35) ;  /* 0x0000000000289947 */ /* 0x000fea0003800000 */
[----:B------:R-:W-:Y:S02]  /*2e50*/  LOP3.LUT R10, R15, 0x3f, RZ, 0xc0, !PT ;  /* 0x0000003f0f0a7812 */ /* 0x000fe400078ec0ff */
[--C-:B------:R-:W-:Y:S02]  /*2e60*/  SHF.R.U64 R2, R2, 0x1, R13.reuse ;  /* 0x0000000102027819 */ /* 0x100fe4000000120d */
[CC--:B------:R-:W-:Y:S02]  /*2e70*/  SHF.L.U64.HI R8, R11.reuse, R10.reuse, R8 ;  /* 0x0000000a0b087219 */ /* 0x0c0fe40000010208 */
[----:B------:R-:W-:Y:S02]  /*2e80*/  SHF.L.U32 R11, R11, R10, RZ ;  /* 0x0000000a0b0b7219 */ /* 0x000fe400000006ff */
[----:B------:R-:W-:Y:S02]  /*2e90*/  SHF.R.U32.HI R13, RZ, 0x1, R13 ;  /* 0x00000001ff0d7819 */ /* 0x000fe4000001160d */
[----:B------:R-:W-:-:S04]  /*2ea0*/  LOP3.LUT R10, R15, 0x3f, RZ, 0xc, !PT ;  /* 0x0000003f0f0a7812 */ /* 0x000fc800078e0cff */
[-CC-:B------:R-:W-:Y:S02]  /*2eb0*/  SHF.R.U64 R2, R2, R10.reuse, R13.reuse ;  /* 0x0000000a02027219 */ /* 0x180fe4000000120d */
[----:B------:R-:W-:Y:S02]  /*2ec0*/  SHF.R.U32.HI R13, RZ, R10, R13 ;  /* 0x0000000aff0d7219 */ /* 0x000fe4000001160d */
[----:B------:R-:W-:Y:S02]  /*2ed0*/  LOP3.LUT R11, R11, R2, RZ, 0xfc, !PT ;  /* 0x000000020b0b7212 */ /* 0x000fe400078efcff */
[----:B------:R-:W-:-:S07]  /*2ee0*/  LOP3.LUT R8, R8, R13, RZ, 0xfc, !PT ;  /* 0x0000000d08087212 */ /* 0x000fce00078efcff */
.L_x_35:
[----:B------:R-:W-:Y:S05]  /*2ef0*/  BSYNC.RECONVERGENT B2 ;  /* 0x0000000000027941 */ /* 0x000fea0003800200 */
.L_x_34:
[----:B------:R-:W-:-:S04]  /*2f00*/  IMAD.WIDE.U32 R16, R11, 0x2168c235, RZ ;  /* 0x2168c2350b107825 */ /* 0x000fc800078e00ff */
[----:B------:R-:W-:Y:S01]  /*2f10*/  IMAD.MOV.U32 R26, RZ, RZ, R17 ;  /* 0x000000ffff1a7224 */ /* 0x000fe200078e0011 */
[----:B------:R-:W-:Y:S01]  /*2f20*/  IADD3 RZ, P1, PT, R16, R16, RZ ;  /* 0x0000001010ff7210 */ /* 0x000fe20007f3e0ff */
[----:B------:R-:W-:Y:S02]  /*2f30*/  IMAD.MOV.U32 R27, RZ, RZ, RZ ;  /* 0x000000ffff1b7224 */ /* 0x000fe400078e00ff */
[----:B------:R-:W-:-:S04]  /*2f40*/  IMAD.HI.U32 R2, R8, -0x36f0255e, RZ ;  /* 0xc90fdaa208027827 */ /* 0x000fc800078e00ff */
[----:B------:R-:W-:-:S04]  /*2f50*/  IMAD.WIDE.U32 R10, R11, -0x36f0255e, R26 ;  /* 0xc90fdaa20b0a7825 */ /* 0x000fc800078e001a */
[----:B------:R-:W-:-:S04]  /*2f60*/  IMAD.WIDE.U32 R10, P2, R8, 0x2168c235, R10 ;  /* 0x2168c235080a7825 */ /* 0x000fc8000784000a */
[----:B------:R-:W-:Y:S01]  /*2f70*/  IMAD R8, R8, -0x36f0255e, RZ ;  /* 0xc90fdaa208087824 */ /* 0x000fe200078e02ff */
[----:B------:R-:W-:Y:S01]  /*2f80*/  IADD3.X RZ, P1, PT, R10, R10, RZ, P1, !PT ;  /* 0x0000000a0aff7210 */ /* 0x000fe20000f3e4ff */
[----:B------:R-:W-:-:S03]  /*2f90*/  IMAD.X R2, RZ, RZ, R2, P2 ;  /* 0x000000ffff027224 */ /* 0x000fc600010e0602 */
[----:B------:R-:W-:-:S04]  /*2fa0*/  IADD3 R8, P2, PT, R8, R11, RZ ;  /* 0x0000000b08087210 */ /* 0x000fc80007f5e0ff */
[C---:B------:R-:W-:Y:S01]  /*2fb0*/  ISETP.GT.U32.AND P3, PT, R8.reuse, RZ, PT ;  /* 0x000000ff0800720c */ /* 0x040fe20003f64070 */
[----:B------:R-:W-:Y:S01]  /*2fc0*/  IMAD.X R11, RZ, RZ, R2, P2 ;  /* 0x000000ffff0b7224 */ /* 0x000fe200010e0602 */
[----:B------:R-:W-:-:S04]  /*2fd0*/  IADD3.X R13, P2, PT, R8, R8, RZ, P1, !PT ;  /* 0x00000008080d7210 */ /* 0x000fc80000f5e4ff */
[C---:B------:R-:W-:Y:S01]  /*2fe0*/  ISETP.GT.AND.EX P1, PT, R11.reuse, RZ, PT, P3 ;  /* 0x000000ff0b00720c */ /* 0x040fe20003f24330 */
[----:B------:R-:W-:-:S03]  /*2ff0*/  IMAD.X R2, R11, 0x1, R11, P2 ;  /* 0x000000010b027824 */ /* 0x000fc600010e060b */
[----:B------:R-:W-:Y:S02]  /*3000*/  SEL R13, R13, R8, P1 ;  /* 0x000000080d0d7207 */ /* 0x000fe40000800000 */
[----:B------:R-:W-:Y:S02]  /*3010*/  SEL R2, R2, R11, P1 ;  /* 0x0000000b02027207 */ /* 0x000fe40000800000 */
[----:B------:R-:W-:Y:S02]  /*3020*/  IADD3 R11, P2, PT, R13, 0x1, RZ ;  /* 0x000000010d0b7810 */ /* 0x000fe40007f5e0ff */
[----:B------:R-:W-:Y:S02]  /*3030*/  SEL R8, RZ, 0xffffffff, !P1 ;  /* 0xffffffffff087807 */ /* 0x000fe40004800000 */
[----:B------:R-:W-:Y:S01]  /*3040*/  LOP3.LUT P1, R19, R19, 0x80000000, RZ, 0xc0, !PT ;  /* 0x8000000013137812 */ /* 0x000fe2000782c0ff */
[----:B------:R-:W-:Y:S01]  /*3050*/  IMAD.X R2, RZ, RZ, R2, P2 ;  /* 0x000000ffff027224 */ /* 0x000fe200010e0602 */
[----:B------:R-:W-:Y:S01]  /*3060*/  SHF.R.U32.HI R13, RZ, 0x1e, R9 ;  /* 0x0000001eff0d7819 */ /* 0x000fe20000011609 */
[----:B------:R-:W-:Y:S01]  /*3070*/  IMAD.IADD R8, R8, 0x1, -R15 ;  /* 0x0000000108087824 */ /* 0x000fe200078e0a0f */
[----:B------:R-:W-:-:S02]  /*3080*/  @!P0 LOP3.LUT R19, R19, 0x80000000, RZ, 0x3c, !PT ;  /* 0x8000000013138812 */ /* 0x000fc400078e3cff */
[----:B------:R-:W-:Y:S01]  /*3090*/  SHF.R.U64 R11, R11, 0xa, R2 ;  /* 0x0000000a0b0b7819 */ /* 0x000fe20000001202 */
[----:B------:R-:W-:Y:S01]  /*30a0*/  IMAD.SHL.U32 R9, R8, 0x100000, RZ ;  /* 0x0010000008097824 */ /* 0x000fe200078e00ff */
[----:B------:R-:W-:Y:S02]  /*30b0*/  LEA.HI R12, R12, R13, RZ, 0x1 ;  /* 0x0000000d0c0c7211 */ /* 0x000fe400078f08ff */
[----:B------:R-:W-:-:S03]  /*30c0*/  IADD3 R11, P2, PT, R11, 0x1, RZ ;  /* 0x000000010b0b7810 */ /* 0x000fc60007f5e0ff */
[----:B------:R-:W-:Y:S01]  /*30d0*/  @P1 IMAD.MOV R12, RZ, RZ, -R12 ;  /* 0x000000ffff0c1224 */ /* 0x000fe200078e0a0c */
[----:B------:R-:W-:-:S04]  /*30e0*/  LEA.HI.X R2, R2, RZ, RZ, 0x16, P2 ;  /* 0x000000ff02027211 */ /* 0x000fc800010fb4ff */
[--C-:B------:R-:W-:Y:S02]  /*30f0*/  SHF.R.U64 R11, R11, 0x1, R2.reuse ;  /* 0x000000010b0b7819 */ /* 0x100fe40000001202 */
[----:B------:R-:W-:Y:S02]  /*3100*/  SHF.R.U32.HI R2, RZ, 0x1, R2 ;  /* 0x00000001ff027819 */ /* 0x000fe40000011602 */
[----:B------:R-:W-:-:S04]  /*3110*/  IADD3 R8, P2, P3, RZ, RZ, R11 ;  /* 0x000000ffff087210 */ /* 0x000fc80007b5e00b */
[----:B------:R-:W-:-:S04]  /*3120*/  IADD3.X R2, PT, PT, R9, 0x3fe00000, R2, P2, P3 ;  /* 0x3fe0000009027810 */ /* 0x000fc800017e6402 */
[----:B------:R-:W-:-:S07]  /*3130*/  LOP3.LUT R19, R2, R19, RZ, 0xfc, !PT ;  /* 0x0000001302137212 */ /* 0x000fce00078efcff */
.L_x_29:
[----:B------:R-:W-:Y:S02]  /*3140*/  IMAD.MOV.U32 R15, RZ, RZ, 0x0 ;  /* 0x00000000ff0f7424 */ /* 0x000fe400078e00ff */
[----:B------:R-:W-:Y:S02]  /*3150*/  IMAD.MOV.U32 R2, RZ, RZ, R12 ;  /* 0x000000ffff027224 */ /* 0x000fe400078e000c */
[----:B------:R-:W-:Y:S01]  /*3160*/  IMAD.MOV.U32 R9, RZ, RZ, R19 ;  /* 0x000000ffff097224 */ /* 0x000fe200078e0013 */
[----:B------:R-:W-:Y:S06]  /*3170*/  RET.REL.NODEC R14 `(_Z18calculate_distancePdS_S_i) ;  /* 0xffffffcc0ea07950 */ /* 0x000fec0003c3ffff */
.L_x_36:
[----:B------:R-:W-:-:S00]  /*3180*/  BRA `(.L_x_36) ;  /* 0xfffffffc00fc7947 */ /* 0x000fc0000383ffff */
[----:B------:R-:W-:-:S00]  /*3190*/  NOP ;  /* 0x0000000000007918 */ /* 0x000fc00000000000 */
        /* <DEDUP_REMOVED lines=14> */
.L_x_42:


//--------------------- .text._Z3addPiS_S_        --------------------------
	.section	.text._Z3addPiS_S_,"ax",@progbits
	.align	128
        .global         _Z3addPiS_S_
        .type           _Z3addPiS_S_,@function
        .size           _Z3addPiS_S_,(.L_x_44 - _Z3addPiS_S_)
        .other          _Z3addPiS_S_,@"STO_CUDA_ENTRY STV_DEFAULT"
_Z3addPiS_S_:
.text._Z3addPiS_S_:
[----:B------:R-:W0:Y:S08]  /*0000*/  LDC R1, c[0x0][0x37c] ;  /* 0x0000df00ff017b82 */ /* 0x000e300000000800 */
[----:B------:R-:W1:Y:S01]  /*0010*/  LDC.64 R4, c[0x0][0x388] ;  /* 0x0000e200ff047b82 */ /* 0x000e620000000a00 */
[----:B------:R-:W1:Y:S01]  /*0020*/  LDCU.64 UR4, c[0x0][0x358] ;  /* 0x00006b00ff0477ac */ /* 0x000e620008000a00 */
[----:B0-----:R-:W-:Y:S01]  /*0030*/  VIADD R1, R1, 0xfffffff8 ;  /* 0xfffffff801017836 */ /* 0x001fe20000000000 */
[----:B------:R-:W0:Y:S05]  /*0040*/  LDCU.64 UR6, c[0x4][0x8] ;  /* 0x01000100ff0677ac */ /* 0x000e2a0008000a00 */
[----:B------:R-:W2:Y:S01]  /*0050*/  LDC.64 R2, c[0x0][0x380] ;  /* 0x0000e000ff027b82 */ /* 0x000ea20000000a00 */
[----:B-1----:R-:W3:Y:S04]  /*0060*/  LDG.E R5, desc[UR4][R4.64] ;  /* 0x0000000404057981 */ /* 0x002ee8000c1e1900 */
[----:B--2---:R-:W3:Y:S03]  /*0070*/  LDG.E R0, desc[UR4][R2.64] ;  /* 0x0000000402007981 */ /* 0x004ee6000c1e1900 */
[----:B------:R-:W1:Y:S01]  /*0080*/  LDC.64 R8, c[0x0][0x390] ;  /* 0x0000e400ff087b82 */ /* 0x000e620000000a00 */
[----:B---3--:R-:W-:-:S05]  /*0090*/  IMAD.IADD R0, R0, 0x1, R5 ;  /* 0x0000000100007824 */ /* 0x008fca00078e0205 */
[----:B-1----:R1:W-:Y:S04]  /*00a0*/  STG.E desc[UR4][R8.64], R0 ;  /* 0x0000000008007986 */ /* 0x0023e8000c101904 */
[----:B------:R-:W2:Y:S01]  /*00b0*/  LDG.E R10, desc[UR4][R2.64] ;  /* 0x00000004020a7981 */ /* 0x000ea2000c1e1900 */
[----:B------:R-:W-:Y:S01]  /*00c0*/  MOV R11, 0x20 ;  /* 0x00000020000b7802 */ /* 0x000fe20000000f00 */
[----:B------:R-:W3:Y:S01]  /*00d0*/  LDCU UR4, c[0x0][0x2f8] ;  /* 0x00005f00ff0477ac */ /* 0x000ee20008000800 */
[----:B0-----:R-:W-:Y:S01]  /*00e0*/  MOV R4, UR6 ;  /* 0x0000000600047c02 */ /* 0x001fe20008000f00 */
[----:B------:R-:W-:Y:S01]  /*00f0*/  IMAD.U32 R5, RZ, RZ, UR7 ;  /* 0x00000007ff057e24 */ /* 0x000fe2000f8e00ff */
[----:B------:R1:W0:Y:S01]  /*0100*/  LDC.64 R12, c[0x4][R11] ;  /* 0x010000000b0c7b82 */ /* 0x0002220000000a00 */
[----:B------:R-:W4:Y:S01]  /*0110*/  LDCU UR5, c[0x0][0x2fc] ;  /* 0x00005f80ff0577ac */ /* 0x000f220008000800 */
[----:B---3--:R-:W-:-:S04]  /*0120*/  IADD3 R6, P0, PT, R1, UR4, RZ ;  /* 0x0000000401067c10 */ /* 0x008fc8000ff1e0ff */
[----:B----4-:R-:W-:Y:S01]  /*0130*/  IADD3.X R7, PT, PT, RZ, UR5, RZ, P0, !PT ;  /* 0x00000005ff077c10 */ /* 0x010fe200087fe4ff */
[----:B0-2---:R1:W-:Y:S08]  /*0140*/  STL [R1], R10 ;  /* 0x0000000a01007387 */ /* 0x0053f00000100800 */
[----:B------:R-:W-:-:S07]  /*0150*/  LEPC R20, `(.L_x_37) ;  /* 0x000000001014794e */ /* 0x000fce0000000000 */
[----:B-1----:R-:W-:Y:S05]  /*0160*/  CALL.ABS.NOINC R12 ;  /* 0x000000000c007343 */ /* 0x002fea0003c00000 */
.L_x_37:
[----:B------:R-:W-:Y:S05]  /*0170*/  EXIT ;  /* 0x000000000000794d */ /* 0x000fea0003800000 */
.L_x_38:
        /* <DEDUP_REMOVED lines=16> */
.L_x_44:


//--------------------- .text._Z11test_kernelv    --------------------------
	.section	.text._Z11test_kernelv,"ax",@progbits
	.align	128
        .global         _Z11test_kernelv
        .type           _Z11test_kernelv,@function
        .size           _Z11test_kernelv,(.L_x_45 - _Z11test_kernelv)
        .other          _Z11test_kernelv,@"STO_CUDA_ENTRY STV_DEFAULT"
_Z11test_kernelv:
.text._Z11test_kernelv:
[----:B------:R-:W0:Y:S01]  /*0000*/  LDC R1, c[0x0][0x37c] ;  /* 0x0000df00ff017b82 */ /* 0x000e220000000800 */
[----:B------:R-:W-:Y:S01]  /*0010*/  MOV R0, 0x20 ;  /* 0x0000002000007802 */ /* 0x000fe20000000f00 */
[----:B------:R-:W1:Y:S01]  /*0020*/  LDCU.64 UR4, c[0x4][URZ] ;  /* 0x01000000ff0477ac */ /* 0x000e620008000a00 */
[----:B------:R-:W-:-:S05]  /*0030*/  CS2R R6, SRZ ;  /* 0x0000000000067805 */ /* 0x000fca000001ff00 */
[----:B------:R2:W3:Y:S01]  /*0040*/  LDC.64 R2, c[0x4][R0] ;  /* 0x0100000000027b82 */ /* 0x0004e20000000a00 */
[----:B-1----:R-:W-:Y:S02]  /*0050*/  IMAD.U32 R4, RZ, RZ, UR4 ;  /* 0x00000004ff047e24 */ /* 0x002fe4000f8e00ff */
[----:B--2---:R-:W-:-:S07]  /*0060*/  IMAD.U32 R5, RZ, RZ, UR5 ;  /* 0x00000005ff057e24 */ /* 0x004fce000f8e00ff */
[----:B------:R-:W-:-:S07]  /*0070*/  LEPC R20, `(.L_x_39) ;  /* 0x000000001014794e */ /* 0x000fce0000000000 */
[----:B0--3--:R-:W-:Y:S05]  /*0080*/  CALL.ABS.NOINC R2 ;  /* 0x0000000002007343 */ /* 0x009fea0003c00000 */
.L_x_39:
[----:B------:R-:W-:Y:S05]  /*0090*/  EXIT ;  /* 0x000000000000794d */ /* 0x000fea0003800000 */
.L_x_40:
        /* <DEDUP_REMOVED lines=14> */
.L_x_45:


//--------------------- .nv.global.init           --------------------------
	.section	.nv.global.init,"aw",@progbits
	.align	16
.nv.global.init:
	.type		__cudart_sin_cos_coeffs,@object
	.size		__cudart_sin_cos_coeffs,(__cudart_i2opi_d - __cudart_sin_cos_coeffs)
__cudart_sin_cos_coeffs:
        /*0000*/ 	.byte	0x46, 0xd2, 0xb0, 0x2c, 0xf1, 0xe5, 0x5a, 0xbe, 0x92, 0xe3, 0xac, 0x69, 0xe3, 0x1d, 0xc7, 0x3e
        /*0010*/ 	.byte	0xa1, 0x62, 0xdb, 0x19, 0xa0, 0x01, 0x2a, 0xbf, 0x18, 0x08, 0x11, 0x11, 0x11, 0x11, 0x81, 0x3f
        /*0020*/ 	.byte	0x54, 0x55, 0x55, 0x55, 0x55, 0x55, 0xc5, 0xbf, 0x00, 0x00, 0x00, 0x00, 0x00, 0x00, 0x00, 0x00
        /*0030*/ 	.byte	0x00, 0x00, 0x00, 0x00, 0x00, 0x00, 0x00, 0x00, 0x64, 0x81, 0xfd, 0x20, 0x83, 0xff, 0xa8, 0xbd
        /*0040*/ 	.byte	0x28, 0x85, 0xef, 0xc1, 0xa7, 0xee, 0x21, 0x3e, 0xd9, 0xe6, 0x06, 0x8e, 0x4f, 0x7e, 0x92, 0xbe
        /*0050*/ 	.byte	0xe9, 0xbc, 0xdd, 0x19, 0xa0, 0x01, 0xfa, 0x3e, 0x47, 0x5d, 0xc1, 0x16, 0x6c, 0xc1, 0x56, 0xbf
        /*0060*/ 	.byte	0x51, 0x55, 0x55, 0x55, 0x55, 0x55, 0xa5, 0x3f, 0x00, 0x00, 0x00, 0x00, 0x00, 0x00, 0xe0, 0xbf
        /*0070*/ 	.byte	0x00, 0x00, 0x00, 0x00, 0x00, 0x00, 0xf0, 0x3f, 0x00, 0x00, 0x00, 0x00, 0x00, 0x00, 0x00, 0x00
	.type		__cudart_i2opi_d,@object
	.size		__cudart_i2opi_d,($str - __cudart_i2opi_d)
__cudart_i2opi_d:
        /* <DEDUP_REMOVED lines=9> */
	.type		$str,@object
	.size		$str,($str$1 - $str)
$str:
        /*0110*/ 	.byte	0x64, 0x6f, 0x20, 0x6e, 0x6f, 0x74, 0x68, 0x69, 0x6e, 0x67, 0x0a, 0x00
	.type		$str$1,@object
	.size		$str$1,(.L_1 - $str$1)
$str$1:
        /*011c*/ 	.byte	0x49, 0x4e, 0x20, 0x41, 0x44, 0x44, 0x3a, 0x20, 0x61, 0x20, 0x3d, 0x20, 0x25, 0x69, 0x0a, 0x00
.L_1:


//--------------------- .nv.shared.reserved.0     --------------------------
	.section	.nv.shared.reserved.0,"aw",@nobits
	.weak		__nv_reservedSMEM_offset_0_alias
	.size		__nv_reservedSMEM_offset_0_alias, 0, 64
	.other		__nv_reservedSMEM_offset_0_alias,@"STO_CUDA_RESERVED_SHARED STV_DEFAULT"
__nv_reservedSMEM_offset_0_alias:
	.zero		0
	.zero		64


//--------------------- .nv.constant0._Z18calculate_distancePdS_S_i --------------------------
	.section	.nv.constant0._Z18calculate_distancePdS_S_i,"a",@progbits
	.sectionflags	@""
	.align	4
.nv.constant0._Z18calculate_distancePdS_S_i:
	.zero		924


//--------------------- .nv.constant0._Z3addPiS_S_ --------------------------
	.section	.nv.constant0._Z3addPiS_S_,"a",@progbits
	.sectionflags	@""
	.align	4
.nv.constant0._Z3addPiS_S_:
	.zero		920


//--------------------- .nv.constant0._Z11test_kernelv --------------------------
	.section	.nv.constant0._Z11test_kernelv,"a",@progbits
	.sectionflags	@""
	.align	4
.nv.constant0._Z11test_kernelv:
	.zero		896


//--------------------- SYMBOLS --------------------------

	.type		.nv.reservedSmem.offset0,@object
	.size		.nv.reservedSmem.offset0,0x4
	.type		vprintf,@function
